//
// Generated by NVIDIA NVVM Compiler
//
// Compiler Build ID: CL-36424714
// Cuda compilation tools, release 13.0, V13.0.88
// Based on NVVM 20.0.0
//

.version 9.0
.target sm_100
.address_size 64

	// .globl	_Z6Phase1Piii
// _ZZ6Phase1PiiiE5share has been demoted
// _ZZ6Phase2PiiiE1s has been demoted
// _ZZ6Phase2PiiiE8rc_share has been demoted
// _ZZ6Phase3PiiiiE2sh has been demoted
// _ZZ6Phase3PiiiiE5row_s has been demoted
// _ZZ6Phase3PiiiiE5col_s has been demoted

.visible .entry _Z6Phase1Piii(
	.param .u64 .ptr .align 1 _Z6Phase1Piii_param_0,
	.param .u32 _Z6Phase1Piii_param_1,
	.param .u32 _Z6Phase1Piii_param_2
)
{
	.reg .pred 	%p<2>;
	.reg .b32 	%r<117>;
	.reg .b64 	%rd<7>;
	// demoted variable
	.shared .align 4 .b8 _ZZ6Phase1PiiiE5share[16384];
	ld.param.u64 	%rd3, [_Z6Phase1Piii_param_0];
	ld.param.u32 	%r11, [_Z6Phase1Piii_param_1];
	ld.param.u32 	%r12, [_Z6Phase1Piii_param_2];
	cvta.to.global.u64 	%rd4, %rd3;
	mov.u32 	%r13, %tid.y;
	mov.u32 	%r14, %tid.x;
	mad.lo.s32 	%r15, %r11, %r12, %r11;
	shl.b32 	%r16, %r15, 6;
	mad.lo.s32 	%r17, %r12, %r13, %r16;
	add.s32 	%r18, %r17, %r14;
	shl.b32 	%r19, %r12, 5;
	add.s32 	%r20, %r18, %r19;
	mul.wide.s32 	%rd5, %r18, 4;
	add.s64 	%rd1, %rd4, %rd5;
	ld.global.u32 	%r21, [%rd1];
	shl.b32 	%r22, %r13, 8;
	mov.u32 	%r23, _ZZ6Phase1PiiiE5share;
	add.s32 	%r24, %r23, %r22;
	shl.b32 	%r25, %r14, 2;
	add.s32 	%r1, %r24, %r25;
	st.shared.u32 	[%r1], %r21;
	ld.global.u32 	%r26, [%rd1+128];
	st.shared.u32 	[%r1+128], %r26;
	mul.wide.s32 	%rd6, %r20, 4;
	add.s64 	%rd2, %rd4, %rd6;
	ld.global.u32 	%r27, [%rd2];
	st.shared.u32 	[%r1+8192], %r27;
	ld.global.u32 	%r28, [%rd2+128];
	st.shared.u32 	[%r1+8320], %r28;
	bar.sync 	0;
	add.s32 	%r115, %r24, 8192;
	add.s32 	%r29, %r25, %r23;
	add.s32 	%r114, %r29, 512;
	mov.b32 	%r116, 8192;
$L__BB0_1:
	ld.shared.u32 	%r30, [%r1];
	ld.shared.u32 	%r31, [%r115+-8192];
	ld.shared.u32 	%r32, [%r114+-512];
	add.s32 	%r33, %r32, %r31;
	min.s32 	%r34, %r30, %r33;
	st.shared.u32 	[%r1], %r34;
	ld.shared.u32 	%r35, [%r1+8192];
	ld.shared.u32 	%r36, [%r115];
	ld.shared.u32 	%r37, [%r114+-512];
	add.s32 	%r38, %r37, %r36;
	min.s32 	%r39, %r35, %r38;
	st.shared.u32 	[%r1+8192], %r39;
	ld.shared.u32 	%r40, [%r1+128];
	ld.shared.u32 	%r41, [%r115+-8192];
	ld.shared.u32 	%r42, [%r114+-384];
	add.s32 	%r43, %r42, %r41;
	min.s32 	%r44, %r40, %r43;
	st.shared.u32 	[%r1+128], %r44;
	ld.shared.u32 	%r45, [%r1+8320];
	ld.shared.u32 	%r46, [%r115];
	ld.shared.u32 	%r47, [%r114+-384];
	add.s32 	%r48, %r47, %r46;
	min.s32 	%r49, %r45, %r48;
	st.shared.u32 	[%r1+8320], %r49;
	bar.sync 	0;
	ld.shared.u32 	%r50, [%r1];
	ld.shared.u32 	%r51, [%r115+-8188];
	ld.shared.u32 	%r52, [%r114+-256];
	add.s32 	%r53, %r52, %r51;
	min.s32 	%r54, %r50, %r53;
	st.shared.u32 	[%r1], %r54;
	ld.shared.u32 	%r55, [%r1+8192];
	ld.shared.u32 	%r56, [%r115+4];
	ld.shared.u32 	%r57, [%r114+-256];
	add.s32 	%r58, %r57, %r56;
	min.s32 	%r59, %r55, %r58;
	st.shared.u32 	[%r1+8192], %r59;
	ld.shared.u32 	%r60, [%r1+128];
	ld.shared.u32 	%r61, [%r115+-8188];
	ld.shared.u32 	%r62, [%r114+-128];
	add.s32 	%r63, %r62, %r61;
	min.s32 	%r64, %r60, %r63;
	st.shared.u32 	[%r1+128], %r64;
	ld.shared.u32 	%r65, [%r1+8320];
	ld.shared.u32 	%r66, [%r115+4];
	ld.shared.u32 	%r67, [%r114+-128];
	add.s32 	%r68, %r67, %r66;
	min.s32 	%r69, %r65, %r68;
	st.shared.u32 	[%r1+8320], %r69;
	bar.sync 	0;
	ld.shared.u32 	%r70, [%r1];
	ld.shared.u32 	%r71, [%r115+-8184];
	ld.shared.u32 	%r72, [%r114];
	add.s32 	%r73, %r72, %r71;
	min.s32 	%r74, %r70, %r73;
	st.shared.u32 	[%r1], %r74;
	ld.shared.u32 	%r75, [%r1+8192];
	ld.shared.u32 	%r76, [%r115+8];
	ld.shared.u32 	%r77, [%r114];
	add.s32 	%r78, %r77, %r76;
	min.s32 	%r79, %r75, %r78;
	st.shared.u32 	[%r1+8192], %r79;
	ld.shared.u32 	%r80, [%r1+128];
	ld.shared.u32 	%r81, [%r115+-8184];
	ld.shared.u32 	%r82, [%r114+128];
	add.s32 	%r83, %r82, %r81;
	min.s32 	%r84, %r80, %r83;
	st.shared.u32 	[%r1+128], %r84;
	ld.shared.u32 	%r85, [%r1+8320];
	ld.shared.u32 	%r86, [%r115+8];
	ld.shared.u32 	%r87, [%r114+128];
	add.s32 	%r88, %r87, %r86;
	min.s32 	%r89, %r85, %r88;
	st.shared.u32 	[%r1+8320], %r89;
	bar.sync 	0;
	ld.shared.u32 	%r90, [%r1];
	ld.shared.u32 	%r91, [%r115+-8180];
	ld.shared.u32 	%r92, [%r114+256];
	add.s32 	%r93, %r92, %r91;
	min.s32 	%r94, %r90, %r93;
	st.shared.u32 	[%r1], %r94;
	ld.shared.u32 	%r95, [%r1+8192];
	ld.shared.u32 	%r96, [%r115+12];
	ld.shared.u32 	%r97, [%r114+256];
	add.s32 	%r98, %r97, %r96;
	min.s32 	%r99, %r95, %r98;
	st.shared.u32 	[%r1+8192], %r99;
	ld.shared.u32 	%r100, [%r1+128];
	ld.shared.u32 	%r101, [%r115+-8180];
	ld.shared.u32 	%r102, [%r114+384];
	add.s32 	%r103, %r102, %r101;
	min.s32 	%r104, %r100, %r103;
	st.shared.u32 	[%r1+128], %r104;
	ld.shared.u32 	%r105, [%r1+8320];
	ld.shared.u32 	%r106, [%r115+12];
	ld.shared.u32 	%r107, [%r114+384];
	add.s32 	%r108, %r107, %r106;
	min.s32 	%r109, %r105, %r108;
	st.shared.u32 	[%r1+8320], %r109;
	bar.sync 	0;
	add.s32 	%r116, %r116, 16;
	add.s32 	%r115, %r115, 16;
	add.s32 	%r114, %r114, 1024;
	setp.ne.s32 	%p1, %r116, 8448;
	@%p1 bra 	$L__BB0_1;
	ld.shared.u32 	%r110, [%r1];
	st.global.u32 	[%rd1], %r110;
	ld.shared.u32 	%r111, [%r1+128];
	st.global.u32 	[%rd1+128], %r111;
	ld.shared.u32 	%r112, [%r1+8192];
	st.global.u32 	[%rd2], %r112;
	ld.shared.u32 	%r113, [%r1+8320];
	st.global.u32 	[%rd2+128], %r113;
	ret;

}
	// .globl	_Z6Phase2Piii
.visible .entry _Z6Phase2Piii(
	.param .u64 .ptr .align 1 _Z6Phase2Piii_param_0,
	.param .u32 _Z6Phase2Piii_param_1,
	.param .u32 _Z6Phase2Piii_param_2
)
{
	.reg .pred 	%p<6>;
	.reg .b32 	%r<227>;
	.reg .b64 	%rd<28>;
	// demoted variable
	.shared .align 4 .b8 _ZZ6Phase2PiiiE1s[16384];
	// demoted variable
	.shared .align 4 .b8 _ZZ6Phase2PiiiE8rc_share[16384];
	ld.param.u64 	%rd5, [_Z6Phase2Piii_param_0];
	ld.param.u32 	%r26, [_Z6Phase2Piii_param_1];
	ld.param.u32 	%r27, [_Z6Phase2Piii_param_2];
	mov.u32 	%r1, %ctaid.x;
	setp.eq.s32 	%p1, %r1, %r26;
	@%p1 bra 	$L__BB1_10;
	mov.u32 	%r2, %tid.y;
	mov.u32 	%r3, %tid.x;
	shl.b32 	%r4, %r26, 6;
	mov.u32 	%r5, %ctaid.y;
	setp.ne.s32 	%p2, %r5, 0;
	@%p2 bra 	$L__BB1_3;
	mul.lo.s32 	%r29, %r1, %r27;
	shl.b32 	%r30, %r29, 6;
	add.s32 	%r220, %r30, %r4;
	bra.uni 	$L__BB1_4;
$L__BB1_3:
	shl.b32 	%r28, %r1, 6;
	mad.lo.s32 	%r220, %r27, %r4, %r28;
$L__BB1_4:
	mad.lo.s32 	%r31, %r4, %r27, %r4;
	mul.lo.s32 	%r32, %r27, %r2;
	add.s32 	%r33, %r31, %r32;
	shl.b32 	%r34, %r27, 5;
	add.s32 	%r35, %r32, %r34;
	add.s32 	%r36, %r31, %r35;
	cvta.to.global.u64 	%rd6, %rd5;
	setp.eq.s32 	%p3, %r5, 0;
	add.s32 	%r37, %r220, %r35;
	add.s32 	%r38, %r220, %r32;
	add.s32 	%r39, %r37, %r3;
	add.s32 	%r40, %r38, %r3;
	add.s32 	%r41, %r33, %r3;
	mul.wide.s32 	%rd7, %r41, 4;
	add.s64 	%rd8, %rd6, %rd7;
	ld.global.u32 	%r42, [%rd8];
	shl.b32 	%r43, %r2, 8;
	mov.u32 	%r44, _ZZ6Phase2PiiiE1s;
	add.s32 	%r45, %r44, %r43;
	shl.b32 	%r46, %r3, 2;
	add.s32 	%r47, %r45, %r46;
	st.shared.u32 	[%r47], %r42;
	cvt.s64.s32 	%rd9, %r33;
	cvt.u64.u32 	%rd10, %r3;
	add.s64 	%rd11, %rd9, %rd10;
	shl.b64 	%rd12, %rd11, 2;
	add.s64 	%rd13, %rd6, %rd12;
	ld.global.u32 	%r48, [%rd13+128];
	st.shared.u32 	[%r47+128], %r48;
	add.s32 	%r49, %r36, %r3;
	mul.wide.s32 	%rd14, %r49, 4;
	add.s64 	%rd15, %rd6, %rd14;
	ld.global.u32 	%r50, [%rd15];
	st.shared.u32 	[%r47+8192], %r50;
	cvt.s64.s32 	%rd16, %r36;
	add.s64 	%rd17, %rd16, %rd10;
	shl.b64 	%rd18, %rd17, 2;
	add.s64 	%rd19, %rd6, %rd18;
	ld.global.u32 	%r51, [%rd19+128];
	st.shared.u32 	[%r47+8320], %r51;
	mul.wide.s32 	%rd20, %r40, 4;
	add.s64 	%rd1, %rd6, %rd20;
	ld.global.u32 	%r52, [%rd1];
	mov.u32 	%r53, _ZZ6Phase2PiiiE8rc_share;
	add.s32 	%r54, %r53, %r43;
	add.s32 	%r9, %r54, %r46;
	st.shared.u32 	[%r9], %r52;
	cvt.s64.s32 	%rd21, %r38;
	add.s64 	%rd22, %rd21, %rd10;
	shl.b64 	%rd23, %rd22, 2;
	add.s64 	%rd2, %rd6, %rd23;
	ld.global.u32 	%r55, [%rd2+128];
	st.shared.u32 	[%r9+128], %r55;
	mul.wide.s32 	%rd24, %r39, 4;
	add.s64 	%rd3, %rd6, %rd24;
	ld.global.u32 	%r56, [%rd3];
	st.shared.u32 	[%r9+8192], %r56;
	cvt.s64.s32 	%rd25, %r37;
	add.s64 	%rd26, %rd25, %rd10;
	shl.b64 	%rd27, %rd26, 2;
	add.s64 	%rd4, %rd6, %rd27;
	ld.global.u32 	%r57, [%rd4+128];
	st.shared.u32 	[%r9+8320], %r57;
	bar.sync 	0;
	@%p3 bra 	$L__BB1_7;
	add.s32 	%r61, %r43, %r44;
	add.s32 	%r225, %r61, 8192;
	add.s32 	%r64, %r46, %r53;
	add.s32 	%r224, %r64, 512;
	mov.b32 	%r226, 8192;
$L__BB1_6:
	ld.shared.u32 	%r65, [%r9];
	ld.shared.u32 	%r66, [%r225+-8192];
	ld.shared.u32 	%r67, [%r224+-512];
	add.s32 	%r68, %r67, %r66;
	min.s32 	%r69, %r65, %r68;
	st.shared.u32 	[%r9], %r69;
	ld.shared.u32 	%r70, [%r9+128];
	ld.shared.u32 	%r71, [%r224+-384];
	add.s32 	%r72, %r71, %r66;
	min.s32 	%r73, %r70, %r72;
	st.shared.u32 	[%r9+128], %r73;
	ld.shared.u32 	%r74, [%r9+8192];
	ld.shared.u32 	%r75, [%r225];
	ld.shared.u32 	%r76, [%r224+-512];
	add.s32 	%r77, %r76, %r75;
	min.s32 	%r78, %r74, %r77;
	st.shared.u32 	[%r9+8192], %r78;
	ld.shared.u32 	%r79, [%r9+8320];
	ld.shared.u32 	%r80, [%r224+-384];
	add.s32 	%r81, %r80, %r75;
	min.s32 	%r82, %r79, %r81;
	st.shared.u32 	[%r9+8320], %r82;
	bar.sync 	0;
	ld.shared.u32 	%r83, [%r9];
	ld.shared.u32 	%r84, [%r225+-8188];
	ld.shared.u32 	%r85, [%r224+-256];
	add.s32 	%r86, %r85, %r84;
	min.s32 	%r87, %r83, %r86;
	st.shared.u32 	[%r9], %r87;
	ld.shared.u32 	%r88, [%r9+128];
	ld.shared.u32 	%r89, [%r224+-128];
	add.s32 	%r90, %r89, %r84;
	min.s32 	%r91, %r88, %r90;
	st.shared.u32 	[%r9+128], %r91;
	ld.shared.u32 	%r92, [%r9+8192];
	ld.shared.u32 	%r93, [%r225+4];
	ld.shared.u32 	%r94, [%r224+-256];
	add.s32 	%r95, %r94, %r93;
	min.s32 	%r96, %r92, %r95;
	st.shared.u32 	[%r9+8192], %r96;
	ld.shared.u32 	%r97, [%r9+8320];
	ld.shared.u32 	%r98, [%r224+-128];
	add.s32 	%r99, %r98, %r93;
	min.s32 	%r100, %r97, %r99;
	st.shared.u32 	[%r9+8320], %r100;
	bar.sync 	0;
	ld.shared.u32 	%r101, [%r9];
	ld.shared.u32 	%r102, [%r225+-8184];
	ld.shared.u32 	%r103, [%r224];
	add.s32 	%r104, %r103, %r102;
	min.s32 	%r105, %r101, %r104;
	st.shared.u32 	[%r9], %r105;
	ld.shared.u32 	%r106, [%r9+128];
	ld.shared.u32 	%r107, [%r224+128];
	add.s32 	%r108, %r107, %r102;
	min.s32 	%r109, %r106, %r108;
	st.shared.u32 	[%r9+128], %r109;
	ld.shared.u32 	%r110, [%r9+8192];
	ld.shared.u32 	%r111, [%r225+8];
	ld.shared.u32 	%r112, [%r224];
	add.s32 	%r113, %r112, %r111;
	min.s32 	%r114, %r110, %r113;
	st.shared.u32 	[%r9+8192], %r114;
	ld.shared.u32 	%r115, [%r9+8320];
	ld.shared.u32 	%r116, [%r224+128];
	add.s32 	%r117, %r116, %r111;
	min.s32 	%r118, %r115, %r117;
	st.shared.u32 	[%r9+8320], %r118;
	bar.sync 	0;
	ld.shared.u32 	%r119, [%r9];
	ld.shared.u32 	%r120, [%r225+-8180];
	ld.shared.u32 	%r121, [%r224+256];
	add.s32 	%r122, %r121, %r120;
	min.s32 	%r123, %r119, %r122;
	st.shared.u32 	[%r9], %r123;
	ld.shared.u32 	%r124, [%r9+128];
	ld.shared.u32 	%r125, [%r224+384];
	add.s32 	%r126, %r125, %r120;
	min.s32 	%r127, %r124, %r126;
	st.shared.u32 	[%r9+128], %r127;
	ld.shared.u32 	%r128, [%r9+8192];
	ld.shared.u32 	%r129, [%r225+12];
	ld.shared.u32 	%r130, [%r224+256];
	add.s32 	%r131, %r130, %r129;
	min.s32 	%r132, %r128, %r131;
	st.shared.u32 	[%r9+8192], %r132;
	ld.shared.u32 	%r133, [%r9+8320];
	ld.shared.u32 	%r134, [%r224+384];
	add.s32 	%r135, %r134, %r129;
	min.s32 	%r136, %r133, %r135;
	st.shared.u32 	[%r9+8320], %r136;
	bar.sync 	0;
	add.s32 	%r226, %r226, 16;
	add.s32 	%r225, %r225, 16;
	add.s32 	%r224, %r224, 1024;
	setp.ne.s32 	%p4, %r226, 8448;
	@%p4 bra 	$L__BB1_6;
	bra.uni 	$L__BB1_9;
$L__BB1_7:
	add.s32 	%r140, %r43, %r53;
	add.s32 	%r222, %r140, 8192;
	add.s32 	%r143, %r46, %r44;
	add.s32 	%r221, %r143, 512;
	mov.b32 	%r223, 8192;
$L__BB1_8:
	ld.shared.u32 	%r144, [%r9];
	ld.shared.u32 	%r145, [%r222+-8192];
	ld.shared.u32 	%r146, [%r221+-512];
	add.s32 	%r147, %r146, %r145;
	min.s32 	%r148, %r144, %r147;
	st.shared.u32 	[%r9], %r148;
	ld.shared.u32 	%r149, [%r9+128];
	ld.shared.u32 	%r150, [%r222+-8192];
	ld.shared.u32 	%r151, [%r221+-384];
	add.s32 	%r152, %r151, %r150;
	min.s32 	%r153, %r149, %r152;
	st.shared.u32 	[%r9+128], %r153;
	ld.shared.u32 	%r154, [%r9+8192];
	ld.shared.u32 	%r155, [%r222];
	add.s32 	%r156, %r146, %r155;
	min.s32 	%r157, %r154, %r156;
	st.shared.u32 	[%r9+8192], %r157;
	ld.shared.u32 	%r158, [%r9+8320];
	ld.shared.u32 	%r159, [%r222];
	add.s32 	%r160, %r151, %r159;
	min.s32 	%r161, %r158, %r160;
	st.shared.u32 	[%r9+8320], %r161;
	bar.sync 	0;
	ld.shared.u32 	%r162, [%r9];
	ld.shared.u32 	%r163, [%r222+-8188];
	ld.shared.u32 	%r164, [%r221+-256];
	add.s32 	%r165, %r164, %r163;
	min.s32 	%r166, %r162, %r165;
	st.shared.u32 	[%r9], %r166;
	ld.shared.u32 	%r167, [%r9+128];
	ld.shared.u32 	%r168, [%r222+-8188];
	ld.shared.u32 	%r169, [%r221+-128];
	add.s32 	%r170, %r169, %r168;
	min.s32 	%r171, %r167, %r170;
	st.shared.u32 	[%r9+128], %r171;
	ld.shared.u32 	%r172, [%r9+8192];
	ld.shared.u32 	%r173, [%r222+4];
	add.s32 	%r174, %r164, %r173;
	min.s32 	%r175, %r172, %r174;
	st.shared.u32 	[%r9+8192], %r175;
	ld.shared.u32 	%r176, [%r9+8320];
	ld.shared.u32 	%r177, [%r222+4];
	add.s32 	%r178, %r169, %r177;
	min.s32 	%r179, %r176, %r178;
	st.shared.u32 	[%r9+8320], %r179;
	bar.sync 	0;
	ld.shared.u32 	%r180, [%r9];
	ld.shared.u32 	%r181, [%r222+-8184];
	ld.shared.u32 	%r182, [%r221];
	add.s32 	%r183, %r182, %r181;
	min.s32 	%r184, %r180, %r183;
	st.shared.u32 	[%r9], %r184;
	ld.shared.u32 	%r185, [%r9+128];
	ld.shared.u32 	%r186, [%r222+-8184];
	ld.shared.u32 	%r187, [%r221+128];
	add.s32 	%r188, %r187, %r186;
	min.s32 	%r189, %r185, %r188;
	st.shared.u32 	[%r9+128], %r189;
	ld.shared.u32 	%r190, [%r9+8192];
	ld.shared.u32 	%r191, [%r222+8];
	add.s32 	%r192, %r182, %r191;
	min.s32 	%r193, %r190, %r192;
	st.shared.u32 	[%r9+8192], %r193;
	ld.shared.u32 	%r194, [%r9+8320];
	ld.shared.u32 	%r195, [%r222+8];
	add.s32 	%r196, %r187, %r195;
	min.s32 	%r197, %r194, %r196;
	st.shared.u32 	[%r9+8320], %r197;
	bar.sync 	0;
	ld.shared.u32 	%r198, [%r9];
	ld.shared.u32 	%r199, [%r222+-8180];
	ld.shared.u32 	%r200, [%r221+256];
	add.s32 	%r201, %r200, %r199;
	min.s32 	%r202, %r198, %r201;
	st.shared.u32 	[%r9], %r202;
	ld.shared.u32 	%r203, [%r9+128];
	ld.shared.u32 	%r204, [%r222+-8180];
	ld.shared.u32 	%r205, [%r221+384];
	add.s32 	%r206, %r205, %r204;
	min.s32 	%r207, %r203, %r206;
	st.shared.u32 	[%r9+128], %r207;
	ld.shared.u32 	%r208, [%r9+8192];
	ld.shared.u32 	%r209, [%r222+12];
	add.s32 	%r210, %r200, %r209;
	min.s32 	%r211, %r208, %r210;
	st.shared.u32 	[%r9+8192], %r211;
	ld.shared.u32 	%r212, [%r9+8320];
	ld.shared.u32 	%r213, [%r222+12];
	add.s32 	%r214, %r205, %r213;
	min.s32 	%r215, %r212, %r214;
	st.shared.u32 	[%r9+8320], %r215;
	bar.sync 	0;
	add.s32 	%r223, %r223, 16;
	add.s32 	%r222, %r222, 16;
	add.s32 	%r221, %r221, 1024;
	setp.eq.s32 	%p5, %r223, 8448;
	@%p5 bra 	$L__BB1_9;
	bra.uni 	$L__BB1_8;
$L__BB1_9:
	ld.shared.u32 	%r216, [%r9];
	st.global.u32 	[%rd1], %r216;
	ld.shared.u32 	%r217, [%r9+128];
	st.global.u32 	[%rd2+128], %r217;
	ld.shared.u32 	%r218, [%r9+8192];
	st.global.u32 	[%rd3], %r218;
	ld.shared.u32 	%r219, [%r9+8320];
	st.global.u32 	[%rd4+128], %r219;
$L__BB1_10:
	ret;

}
	// .globl	_Z6Phase3Piiii
.visible .entry _Z6Phase3Piiii(
	.param .u64 .ptr .align 1 _Z6Phase3Piiii_param_0,
	.param .u32 _Z6Phase3Piiii_param_1,
	.param .u32 _Z6Phase3Piiii_param_2,
	.param .u32 _Z6Phase3Piiii_param_3
)
{
	.reg .pred 	%p<5>;
	.reg .b32 	%r<175>;
	.reg .b64 	%rd<32>;
	// demoted variable
	.shared .align 4 .b8 _ZZ6Phase3PiiiiE2sh[16384];
	// demoted variable
	.shared .align 4 .b8 _ZZ6Phase3PiiiiE5row_s[16384];
	// demoted variable
	.shared .align 4 .b8 _ZZ6Phase3PiiiiE5col_s[16384];
	ld.param.u64 	%rd3, [_Z6Phase3Piiii_param_0];
	ld.param.u32 	%r24, [_Z6Phase3Piiii_param_1];
	ld.param.u32 	%r25, [_Z6Phase3Piiii_param_2];
	ld.param.u32 	%r26, [_Z6Phase3Piiii_param_3];
	mov.u32 	%r1, %ctaid.x;
	setp.eq.s32 	%p1, %r1, %r24;
	mov.u32 	%r27, %ctaid.y;
	add.s32 	%r2, %r26, %r27;
	setp.eq.s32 	%p2, %r2, %r24;
	or.pred  	%p3, %p1, %p2;
	@%p3 bra 	$L__BB2_4;
	cvta.to.global.u64 	%rd4, %rd3;
	mov.u32 	%r29, %tid.y;
	mov.u32 	%r30, %tid.x;
	mul.lo.s32 	%r31, %r2, %r25;
	shl.b32 	%r32, %r31, 6;
	shl.b32 	%r33, %r1, 6;
	add.s32 	%r34, %r32, %r33;
	mul.lo.s32 	%r35, %r25, %r29;
	add.s32 	%r36, %r34, %r35;
	add.s32 	%r37, %r36, %r30;
	shl.b32 	%r38, %r25, 5;
	add.s32 	%r39, %r35, %r38;
	add.s32 	%r40, %r34, %r39;
	add.s32 	%r41, %r40, %r30;
	shl.b32 	%r42, %r24, 6;
	add.s32 	%r43, %r32, %r42;
	add.s32 	%r44, %r43, %r35;
	add.s32 	%r45, %r44, %r30;
	add.s32 	%r46, %r43, %r39;
	add.s32 	%r47, %r46, %r30;
	mad.lo.s32 	%r48, %r42, %r25, %r33;
	add.s32 	%r49, %r48, %r35;
	add.s32 	%r50, %r49, %r30;
	add.s32 	%r51, %r48, %r39;
	add.s32 	%r52, %r51, %r30;
	mul.wide.s32 	%rd5, %r37, 4;
	add.s64 	%rd1, %rd4, %rd5;
	ld.global.u32 	%r53, [%rd1];
	shl.b32 	%r54, %r29, 8;
	mov.u32 	%r55, _ZZ6Phase3PiiiiE2sh;
	add.s32 	%r56, %r55, %r54;
	shl.b32 	%r57, %r30, 2;
	add.s32 	%r3, %r56, %r57;
	st.shared.u32 	[%r3], %r53;
	ld.global.u32 	%r58, [%rd1+128];
	st.shared.u32 	[%r3+128], %r58;
	mul.wide.s32 	%rd6, %r41, 4;
	add.s64 	%rd2, %rd4, %rd6;
	ld.global.u32 	%r59, [%rd2];
	st.shared.u32 	[%r3+8192], %r59;
	ld.global.u32 	%r60, [%rd2+128];
	st.shared.u32 	[%r3+8320], %r60;
	mul.wide.s32 	%rd7, %r45, 4;
	add.s64 	%rd8, %rd4, %rd7;
	ld.global.u32 	%r61, [%rd8];
	mov.u32 	%r62, _ZZ6Phase3PiiiiE5row_s;
	add.s32 	%r63, %r62, %r54;
	add.s32 	%r64, %r63, %r57;
	st.shared.u32 	[%r64], %r61;
	cvt.s64.s32 	%rd9, %r44;
	cvt.u64.u32 	%rd10, %r30;
	add.s64 	%rd11, %rd9, %rd10;
	shl.b64 	%rd12, %rd11, 2;
	add.s64 	%rd13, %rd4, %rd12;
	ld.global.u32 	%r65, [%rd13+128];
	st.shared.u32 	[%r64+128], %r65;
	mul.wide.s32 	%rd14, %r47, 4;
	add.s64 	%rd15, %rd4, %rd14;
	ld.global.u32 	%r66, [%rd15];
	st.shared.u32 	[%r64+8192], %r66;
	cvt.s64.s32 	%rd16, %r46;
	add.s64 	%rd17, %rd16, %rd10;
	shl.b64 	%rd18, %rd17, 2;
	add.s64 	%rd19, %rd4, %rd18;
	ld.global.u32 	%r67, [%rd19+128];
	st.shared.u32 	[%r64+8320], %r67;
	mul.wide.s32 	%rd20, %r50, 4;
	add.s64 	%rd21, %rd4, %rd20;
	ld.global.u32 	%r68, [%rd21];
	mov.u32 	%r69, _ZZ6Phase3PiiiiE5col_s;
	add.s32 	%r70, %r69, %r54;
	add.s32 	%r71, %r70, %r57;
	st.shared.u32 	[%r71], %r68;
	cvt.s64.s32 	%rd22, %r49;
	add.s64 	%rd23, %rd22, %rd10;
	shl.b64 	%rd24, %rd23, 2;
	add.s64 	%rd25, %rd4, %rd24;
	ld.global.u32 	%r72, [%rd25+128];
	st.shared.u32 	[%r71+128], %r72;
	mul.wide.s32 	%rd26, %r52, 4;
	add.s64 	%rd27, %rd4, %rd26;
	ld.global.u32 	%r73, [%rd27];
	st.shared.u32 	[%r71+8192], %r73;
	cvt.s64.s32 	%rd28, %r51;
	add.s64 	%rd29, %rd28, %rd10;
	shl.b64 	%rd30, %rd29, 2;
	add.s64 	%rd31, %rd4, %rd30;
	ld.global.u32 	%r74, [%rd31+128];
	st.shared.u32 	[%r71+8320], %r74;
	bar.sync 	0;
	ld.shared.u32 	%r174, [%r3];
	ld.shared.u32 	%r173, [%r3+128];
	ld.shared.u32 	%r172, [%r3+8192];
	ld.shared.u32 	%r171, [%r3+8320];
	add.s32 	%r169, %r63, 8192;
	add.s32 	%r75, %r57, %r69;
	add.s32 	%r168, %r75, 1024;
	mov.b32 	%r170, 8192;
$L__BB2_2:
	ld.shared.u32 	%r76, [%r169+-8192];
	ld.shared.u32 	%r77, [%r168+-1024];
	add.s32 	%r78, %r77, %r76;
	min.s32 	%r79, %r78, %r174;
	ld.shared.u32 	%r80, [%r168+-896];
	add.s32 	%r81, %r80, %r76;
	min.s32 	%r82, %r81, %r173;
	ld.shared.u32 	%r83, [%r169];
	add.s32 	%r84, %r77, %r83;
	min.s32 	%r85, %r84, %r172;
	add.s32 	%r86, %r80, %r83;
	min.s32 	%r87, %r86, %r171;
	ld.shared.u32 	%r88, [%r169+-8188];
	ld.shared.u32 	%r89, [%r168+-768];
	add.s32 	%r90, %r89, %r88;
	min.s32 	%r91, %r90, %r79;
	ld.shared.u32 	%r92, [%r168+-640];
	add.s32 	%r93, %r92, %r88;
	min.s32 	%r94, %r93, %r82;
	ld.shared.u32 	%r95, [%r169+4];
	add.s32 	%r96, %r89, %r95;
	min.s32 	%r97, %r96, %r85;
	add.s32 	%r98, %r92, %r95;
	min.s32 	%r99, %r98, %r87;
	ld.shared.u32 	%r100, [%r169+-8184];
	ld.shared.u32 	%r101, [%r168+-512];
	add.s32 	%r102, %r101, %r100;
	min.s32 	%r103, %r102, %r91;
	ld.shared.u32 	%r104, [%r168+-384];
	add.s32 	%r105, %r104, %r100;
	min.s32 	%r106, %r105, %r94;
	ld.shared.u32 	%r107, [%r169+8];
	add.s32 	%r108, %r101, %r107;
	min.s32 	%r109, %r108, %r97;
	add.s32 	%r110, %r104, %r107;
	min.s32 	%r111, %r110, %r99;
	ld.shared.u32 	%r112, [%r169+-8180];
	ld.shared.u32 	%r113, [%r168+-256];
	add.s32 	%r114, %r113, %r112;
	min.s32 	%r115, %r114, %r103;
	ld.shared.u32 	%r116, [%r168+-128];
	add.s32 	%r117, %r116, %r112;
	min.s32 	%r118, %r117, %r106;
	ld.shared.u32 	%r119, [%r169+12];
	add.s32 	%r120, %r113, %r119;
	min.s32 	%r121, %r120, %r109;
	add.s32 	%r122, %r116, %r119;
	min.s32 	%r123, %r122, %r111;
	ld.shared.u32 	%r124, [%r169+-8176];
	ld.shared.u32 	%r125, [%r168];
	add.s32 	%r126, %r125, %r124;
	min.s32 	%r127, %r126, %r115;
	ld.shared.u32 	%r128, [%r168+128];
	add.s32 	%r129, %r128, %r124;
	min.s32 	%r130, %r129, %r118;
	ld.shared.u32 	%r131, [%r169+16];
	add.s32 	%r132, %r125, %r131;
	min.s32 	%r133, %r132, %r121;
	add.s32 	%r134, %r128, %r131;
	min.s32 	%r135, %r134, %r123;
	ld.shared.u32 	%r136, [%r169+-8172];
	ld.shared.u32 	%r137, [%r168+256];
	add.s32 	%r138, %r137, %r136;
	min.s32 	%r139, %r138, %r127;
	ld.shared.u32 	%r140, [%r168+384];
	add.s32 	%r141, %r140, %r136;
	min.s32 	%r142, %r141, %r130;
	ld.shared.u32 	%r143, [%r169+20];
	add.s32 	%r144, %r137, %r143;
	min.s32 	%r145, %r144, %r133;
	add.s32 	%r146, %r140, %r143;
	min.s32 	%r147, %r146, %r135;
	ld.shared.u32 	%r148, [%r169+-8168];
	ld.shared.u32 	%r149, [%r168+512];
	add.s32 	%r150, %r149, %r148;
	min.s32 	%r151, %r150, %r139;
	ld.shared.u32 	%r152, [%r168+640];
	add.s32 	%r153, %r152, %r148;
	min.s32 	%r154, %r153, %r142;
	ld.shared.u32 	%r155, [%r169+24];
	add.s32 	%r156, %r149, %r155;
	min.s32 	%r157, %r156, %r145;
	add.s32 	%r158, %r152, %r155;
	min.s32 	%r159, %r158, %r147;
	ld.shared.u32 	%r160, [%r169+-8164];
	ld.shared.u32 	%r161, [%r168+768];
	add.s32 	%r162, %r161, %r160;
	min.s32 	%r174, %r162, %r151;
	ld.shared.u32 	%r163, [%r168+896];
	add.s32 	%r164, %r163, %r160;
	min.s32 	%r173, %r164, %r154;
	ld.shared.u32 	%r165, [%r169+28];
	add.s32 	%r166, %r161, %r165;
	min.s32 	%r172, %r166, %r157;
	add.s32 	%r167, %r163, %r165;
	min.s32 	%r171, %r167, %r159;
	add.s32 	%r170, %r170, 32;
	add.s32 	%r169, %r169, 32;
	add.s32 	%r168, %r168, 2048;
	setp.ne.s32 	%p4, %r170, 8448;
	@%p4 bra 	$L__BB2_2;
	st.shared.u32 	[%r3], %r174;
	st.shared.u32 	[%r3+128], %r173;
	st.shared.u32 	[%r3+8192], %r172;
	st.shared.u32 	[%r3+8320], %r171;
	st.global.u32 	[%rd1], %r174;
	st.global.u32 	[%rd1+128], %r173;
	st.global.u32 	[%rd2], %r172;
	st.global.u32 	[%rd2+128], %r171;
$L__BB2_4:
	ret;

}


// ===== COMPILED SASS (sm_100) =====

	.target	sm_100

	.elftype	@"ET_EXEC"


//--------------------- .note.nv.tkinfo           --------------------------
	.section	.note.nv.tkinfo,"",@"SHT_NOTE"
	.sectionflags	@"SHF_NOTE_NV_TKINFO"
	.tkinfo
        /*0018*/ 	.word	0x00000002
        /*0030*/ 	.string	""
        /*0030*/ 	.string	"ptxas"
        /*0030*/ 	.string	"Cuda compilation tools, release 13.0, V13.0.88"
        /*0030*/ 	.string	"Build cuda_13.0.r13.0/compiler.36424714_0"
        /*0030*/ 	.string	"-arch sm_100 -m 64 "



//--------------------- .note.nv.cuinfo           --------------------------
	.section	.note.nv.cuinfo,"",@"SHT_NOTE"
	.sectionflags	@"SHF_NOTE_NV_CUINFO"
        /*0018*/ 	.short	0x0002
        /*001a*/ 	.short	0x0064
        /*001c*/ 	.short	0x0082
	.zero		2


//--------------------- .nv.info                  --------------------------
	.section	.nv.info,"",@"SHT_CUDA_INFO"
	.align	4


	//----- nvinfo : EIATTR_REGCOUNT
	.align		4
        /*0000*/ 	.byte	0x04, 0x2f
        /*0002*/ 	.short	(.L_1 - .L_0)
	.align		4
.L_0:
        /*0004*/ 	.word	index@(_Z6Phase1Piii)
        /*0008*/ 	.word	0x00000014


	//----- nvinfo : EIATTR_FRAME_SIZE
	.align		4
.L_1:
        /*000c*/ 	.byte	0x04, 0x11
        /*000e*/ 	.short	(.L_3 - .L_2)
	.align		4
.L_2:
        /*0010*/ 	.word	index@(_Z6Phase1Piii)
        /*0014*/ 	.word	0x00000000


	//----- nvinfo : EIATTR_REGCOUNT
	.align		4
.L_3:
        /*0018*/ 	.byte	0x04, 0x2f
        /*001a*/ 	.short	(.L_5 - .L_4)
	.align		4
.L_4:
        /*001c*/ 	.word	index@(_Z6Phase2Piii)
        /*0020*/ 	.word	0x0000001c


	//----- nvinfo : EIATTR_FRAME_SIZE
	.align		4
.L_5:
        /*0024*/ 	.byte	0x04, 0x11
        /*0026*/ 	.short	(.L_7 - .L_6)
	.align		4
.L_6:
        /*0028*/ 	.word	index@(_Z6Phase2Piii)
        /*002c*/ 	.word	0x00000000


	//----- nvinfo : EIATTR_REGCOUNT
	.align		4
.L_7:
        /*0030*/ 	.byte	0x04, 0x2f
        /*0032*/ 	.short	(.L_9 - .L_8)
	.align		4
.L_8:
        /*0034*/ 	.word	index@(_Z6Phase3Piiii)
        /*0038*/ 	.word	0x00000020


	//----- nvinfo : EIATTR_FRAME_SIZE
	.align		4
.L_9:
        /*003c*/ 	.byte	0x04, 0x11
        /*003e*/ 	.short	(.L_11 - .L_10)
	.align		4
.L_10:
        /*0040*/ 	.word	index@(_Z6Phase3Piiii)
        /*0044*/ 	.word	0x00000000


	//----- nvinfo : EIATTR_MIN_STACK_SIZE
	.align		4
.L_11:
        /*0048*/ 	.byte	0x04, 0x12
        /*004a*/ 	.short	(.L_13 - .L_12)
	.align		4
.L_12:
        /*004c*/ 	.word	index@(_Z6Phase3Piiii)
        /*0050*/ 	.word	0x00000000


	//----- nvinfo : EIATTR_MIN_STACK_SIZE
	.align		4
.L_13:
        /*0054*/ 	.byte	0x04, 0x12
        /*0056*/ 	.short	(.L_15 - .L_14)
	.align		4
.L_14:
        /*0058*/ 	.word	index@(_Z6Phase2Piii)
        /*005c*/ 	.word	0x00000000


	//----- nvinfo : EIATTR_MIN_STACK_SIZE
	.align		4
.L_15:
        /*0060*/ 	.byte	0x04, 0x12
        /*0062*/ 	.short	(.L_17 - .L_16)
	.align		4
.L_16:
        /*0064*/ 	.word	index@(_Z6Phase1Piii)
        /*0068*/ 	.word	0x00000000
.L_17:


//--------------------- .nv.compat                --------------------------
	.section	.nv.compat,"",@"SHT_CUDA_COMPAT_INFO"
	.align	4
        /*0000*/ 	.byte	0x02, 0x09, 0x00, 0x00, 0x02, 0x02, 0x01, 0x00, 0x02, 0x05, 0x05, 0x00, 0x03, 0x07, 0x01, 0x01
        /*0010*/ 	.byte	0x02, 0x03, 0x00, 0x00, 0x02, 0x06, 0x01, 0x00, 0x04, 0x0b, 0x08, 0x00, 0x09, 0x00, 0x00, 0x00
        /*0020*/ 	.byte	0x00, 0x00, 0x00, 0x00


//--------------------- .nv.info._Z6Phase3Piiii   --------------------------
	.section	.nv.info._Z6Phase3Piiii,"",@"SHT_CUDA_INFO"
	.sectionflags	@""
	.align	4


	//----- nvinfo : EIATTR_CUDA_API_VERSION
	.align		4
        /*0000*/ 	.byte	0x04, 0x37
        /*0002*/ 	.short	(.L_19 - .L_18)
.L_18:
        /*0004*/ 	.word	0x00000082


	//----- nvinfo : EIATTR_KPARAM_INFO
	.align		4
.L_19:
        /*0008*/ 	.byte	0x04, 0x17
        /*000a*/ 	.short	(.L_21 - .L_20)
.L_20:
        /*000c*/ 	.word	0x00000000
        /*0010*/ 	.short	0x0003
        /*0012*/ 	.short	0x0010
        /*0014*/ 	.byte	0x00, 0xf0, 0x11, 0x00


	//----- nvinfo : EIATTR_KPARAM_INFO
	.align		4
.L_21:
        /*0018*/ 	.byte	0x04, 0x17
        /*001a*/ 	.short	(.L_23 - .L_22)
.L_22:
        /*001c*/ 	.word	0x00000000
        /*0020*/ 	.short	0x0002
        /*0022*/ 	.short	0x000c
        /*0024*/ 	.byte	0x00, 0xf0, 0x11, 0x00


	//----- nvinfo : EIATTR_KPARAM_INFO
	.align		4
.L_23:
        /*0028*/ 	.byte	0x04, 0x17
        /*002a*/ 	.short	(.L_25 - .L_24)
.L_24:
        /*002c*/ 	.word	0x00000000
        /*0030*/ 	.short	0x0001
        /*0032*/ 	.short	0x0008
        /*0034*/ 	.byte	0x00, 0xf0, 0x11, 0x00


	//----- nvinfo : EIATTR_KPARAM_INFO
	.align		4
.L_25:
        /*0038*/ 	.byte	0x04, 0x17
        /*003a*/ 	.short	(.L_27 - .L_26)
.L_26:
        /*003c*/ 	.word	0x00000000
        /*0040*/ 	.short	0x0000
        /*0042*/ 	.short	0x0000
        /*0044*/ 	.byte	0x00, 0xf5, 0x21, 0x00


	//----- nvinfo : EIATTR_SPARSE_MMA_MASK
	.align		4
.L_27:
        /*0048*/ 	.byte	0x03, 0x50
        /*004a*/ 	.short	0x0000


	//----- nvinfo : EIATTR_MAXREG_COUNT
	.align		4
        /*004c*/ 	.byte	0x03, 0x1b
        /*004e*/ 	.short	0x00ff


	//----- nvinfo : EIATTR_NUM_BARRIERS
	.align		4
        /*0050*/ 	.byte	0x02, 0x4c
        /*0052*/ 	.byte	0x01
	.zero		1


	//----- nvinfo : EIATTR_MERCURY_ISA_VERSION
	.align		4
        /*0054*/ 	.byte	0x03, 0x5f
        /*0056*/ 	.short	0x0101


	//----- nvinfo : EIATTR_VRC_CTA_INIT_COUNT
	.align		4
        /*0058*/ 	.byte	0x02, 0x4a
	.zero		1
	.zero		1


	//----- nvinfo : EIATTR_EXIT_INSTR_OFFSETS
	.align		4
        /*005c*/ 	.byte	0x04, 0x1c
        /*005e*/ 	.short	(.L_29 - .L_28)


	//   ....[0]....
.L_28:
        /*0060*/ 	.word	0x00000080


	//   ....[1]....
        /*0064*/ 	.word	0x00000a60


	//----- nvinfo : EIATTR_CBANK_PARAM_SIZE
	.align		4
.L_29:
        /*0068*/ 	.byte	0x03, 0x19
        /*006a*/ 	.short	0x0014


	//----- nvinfo : EIATTR_PARAM_CBANK
	.align		4
        /*006c*/ 	.byte	0x04, 0x0a
        /*006e*/ 	.short	(.L_31 - .L_30)
	.align		4
.L_30:
        /*0070*/ 	.word	index@(.nv.constant0._Z6Phase3Piiii)
        /*0074*/ 	.short	0x0380
        /*0076*/ 	.short	0x0014


	//----- nvinfo : EIATTR_SW_WAR
	.align		4
.L_31:
        /*0078*/ 	.byte	0x04, 0x36
        /*007a*/ 	.short	(.L_33 - .L_32)
.L_32:
        /*007c*/ 	.word	0x00000008
.L_33:


//--------------------- .nv.info._Z6Phase2Piii    --------------------------
	.section	.nv.info._Z6Phase2Piii,"",@"SHT_CUDA_INFO"
	.sectionflags	@""
	.align	4


	//----- nvinfo : EIATTR_CUDA_API_VERSION
	.align		4
        /*0000*/ 	.byte	0x04, 0x37
        /*0002*/ 	.short	(.L_35 - .L_34)
.L_34:
        /*0004*/ 	.word	0x00000082


	//----- nvinfo : EIATTR_KPARAM_INFO
	.align		4
.L_35:
        /*0008*/ 	.byte	0x04, 0x17
        /*000a*/ 	.short	(.L_37 - .L_36)
.L_36:
        /*000c*/ 	.word	0x00000000
        /*0010*/ 	.short	0x0002
        /*0012*/ 	.short	0x000c
        /*0014*/ 	.byte	0x00, 0xf0, 0x11, 0x00


	//----- nvinfo : EIATTR_KPARAM_INFO
	.align		4
.L_37:
        /*0018*/ 	.byte	0x04, 0x17
        /*001a*/ 	.short	(.L_39 - .L_38)
.L_38:
        /*001c*/ 	.word	0x00000000
        /*0020*/ 	.short	0x0001
        /*0022*/ 	.short	0x0008
        /*0024*/ 	.byte	0x00, 0xf0, 0x11, 0x00


	//----- nvinfo : EIATTR_KPARAM_INFO
	.align		4
.L_39:
        /*0028*/ 	.byte	0x04, 0x17
        /*002a*/ 	.short	(.L_41 - .L_40)
.L_40:
        /*002c*/ 	.word	0x00000000
        /*0030*/ 	.short	0x0000
        /*0032*/ 	.short	0x0000
        /*0034*/ 	.byte	0x00, 0xf5, 0x21, 0x00


	//----- nvinfo : EIATTR_SPARSE_MMA_MASK
	.align		4
.L_41:
        /*0038*/ 	.byte	0x03, 0x50
        /*003a*/ 	.short	0x0000


	//----- nvinfo : EIATTR_MAXREG_COUNT
	.align		4
        /*003c*/ 	.byte	0x03, 0x1b
        /*003e*/ 	.short	0x00ff


	//----- nvinfo : EIATTR_NUM_BARRIERS
	.align		4
        /*0040*/ 	.byte	0x02, 0x4c
        /*0042*/ 	.byte	0x01
	.zero		1


	//----- nvinfo : EIATTR_MERCURY_ISA_VERSION
	.align		4
        /*0044*/ 	.byte	0x03, 0x5f
        /*0046*/ 	.short	0x0101


	//----- nvinfo : EIATTR_VRC_CTA_INIT_COUNT
	.align		4
        /*0048*/ 	.byte	0x02, 0x4a
	.zero		1
	.zero		1


	//----- nvinfo : EIATTR_EXIT_INSTR_OFFSETS
	.align		4
        /*004c*/ 	.byte	0x04, 0x1c
        /*004e*/ 	.short	(.L_43 - .L_42)


	//   ....[0]....
.L_42:
        /*0050*/ 	.word	0x00000040


	//   ....[1]....
        /*0054*/ 	.word	0x00001000


	//----- nvinfo : EIATTR_CBANK_PARAM_SIZE
	.align		4
.L_43:
        /*0058*/ 	.byte	0x03, 0x19
        /*005a*/ 	.short	0x0010


	//----- nvinfo : EIATTR_PARAM_CBANK
	.align		4
        /*005c*/ 	.byte	0x04, 0x0a
        /*005e*/ 	.short	(.L_45 - .L_44)
	.align		4
.L_44:
        /*0060*/ 	.word	index@(.nv.constant0._Z6Phase2Piii)
        /*0064*/ 	.short	0x0380
        /*0066*/ 	.short	0x0010


	//----- nvinfo : EIATTR_SW_WAR
	.align		4
.L_45:
        /*0068*/ 	.byte	0x04, 0x36
        /*006a*/ 	.short	(.L_47 - .L_46)
.L_46:
        /*006c*/ 	.word	0x00000008
.L_47:


//--------------------- .nv.info._Z6Phase1Piii    --------------------------
	.section	.nv.info._Z6Phase1Piii,"",@"SHT_CUDA_INFO"
	.sectionflags	@""
	.align	4


	//----- nvinfo : EIATTR_CUDA_API_VERSION
	.align		4
        /*0000*/ 	.byte	0x04, 0x37
        /*0002*/ 	.short	(.L_49 - .L_48)
.L_48:
        /*0004*/ 	.word	0x00000082


	//----- nvinfo : EIATTR_KPARAM_INFO
	.align		4
.L_49:
        /*0008*/ 	.byte	0x04, 0x17
        /*000a*/ 	.short	(.L_51 - .L_50)
.L_50:
        /*000c*/ 	.word	0x00000000
        /*0010*/ 	.short	0x0002
        /*0012*/ 	.short	0x000c
        /*0014*/ 	.byte	0x00, 0xf0, 0x11, 0x00


	//----- nvinfo : EIATTR_KPARAM_INFO
	.align		4
.L_51:
        /*0018*/ 	.byte	0x04, 0x17
        /*001a*/ 	.short	(.L_53 - .L_52)
.L_52:
        /*001c*/ 	.word	0x00000000
        /*0020*/ 	.short	0x0001
        /*0022*/ 	.short	0x0008
        /*0024*/ 	.byte	0x00, 0xf0, 0x11, 0x00


	//----- nvinfo : EIATTR_KPARAM_INFO
	.align		4
.L_53:
        /*0028*/ 	.byte	0x04, 0x17
        /*002a*/ 	.short	(.L_55 - .L_54)
.L_54:
        /*002c*/ 	.word	0x00000000
        /*0030*/ 	.short	0x0000
        /*0032*/ 	.short	0x0000
        /*0034*/ 	.byte	0x00, 0xf5, 0x21, 0x00


	//----- nvinfo : EIATTR_SPARSE_MMA_MASK
	.align		4
.L_55:
        /*0038*/ 	.byte	0x03, 0x50
        /*003a*/ 	.short	0x0000


	//----- nvinfo : EIATTR_MAXREG_COUNT
	.align		4
        /*003c*/ 	.byte	0x03, 0x1b
        /*003e*/ 	.short	0x00ff


	//----- nvinfo : EIATTR_NUM_BARRIERS
	.align		4
        /*0040*/ 	.byte	0x02, 0x4c
        /*0042*/ 	.byte	0x01
	.zero		1


	//----- nvinfo : EIATTR_MERCURY_ISA_VERSION
	.align		4
        /*0044*/ 	.byte	0x03, 0x5f
        /*0046*/ 	.short	0x0101


	//----- nvinfo : EIATTR_VRC_CTA_INIT_COUNT
	.align		4
        /*0048*/ 	.byte	0x02, 0x4a
	.zero		1
	.zero		1


	//----- nvinfo : EIATTR_EXIT_INSTR_OFFSETS
	.align		4
        /*004c*/ 	.byte	0x04, 0x1c
        /*004e*/ 	.short	(.L_57 - .L_56)


	//   ....[0]....
.L_56:
        /*0050*/ 	.word	0x00000800


	//----- nvinfo : EIATTR_CBANK_PARAM_SIZE
	.align		4
.L_57:
        /*0054*/ 	.byte	0x03, 0x19
        /*0056*/ 	.short	0x0010


	//----- nvinfo : EIATTR_PARAM_CBANK
	.align		4
        /*0058*/ 	.byte	0x04, 0x0a
        /*005a*/ 	.short	(.L_59 - .L_58)
	.align		4
.L_58:
        /*005c*/ 	.word	index@(.nv.constant0._Z6Phase1Piii)
        /*0060*/ 	.short	0x0380
        /*0062*/ 	.short	0x0010


	//----- nvinfo : EIATTR_SW_WAR
	.align		4
.L_59:
        /*0064*/ 	.byte	0x04, 0x36
        /*0066*/ 	.short	(.L_61 - .L_60)
.L_60:
        /*0068*/ 	.word	0x00000008
.L_61:


//--------------------- .nv.callgraph             --------------------------
	.section	.nv.callgraph,"",@"SHT_CUDA_CALLGRAPH"
	.align	4
	.sectionentsize	8
	.align		4
        /*0000*/ 	.word	0x00000000
	.align		4
        /*0004*/ 	.word	0xffffffff
	.align		4
        /*0008*/ 	.word	0x00000000
	.align		4
        /*000c*/ 	.word	0xfffffffe
	.align		4
        /*0010*/ 	.word	0x00000000
	.align		4
        /*0014*/ 	.word	0xfffffffd
	.align		4
        /*0018*/ 	.word	0x00000000
	.align		4
        /*001c*/ 	.word	0xfffffffc


//--------------------- .text._Z6Phase3Piiii      --------------------------
	.section	.text._Z6Phase3Piiii,"ax",@progbits
	.align	128
        .global         _Z6Phase3Piiii
        .type           _Z6Phase3Piiii,@function
        .size           _Z6Phase3Piiii,(.L_x_9 - _Z6Phase3Piiii)
        .other          _Z6Phase3Piiii,@"STO_CUDA_ENTRY STV_DEFAULT"
_Z6Phase3Piiii:
.text._Z6Phase3Piiii:
[----:B------:R-:W-:Y:S08]  /*0000*/  LDC R1, c[0x0][0x37c] ;  /* 0x0000df00ff017b82 */ /* 0x000ff00000000800 */
[----:B------:R-:W0:Y:S01]  /*0010*/  S2UR UR4, SR_CTAID.Y ;  /* 0x00000000000479c3 */ /* 0x000e220000002600 */
[----:B------:R-:W0:Y:S07]  /*0020*/  LDCU UR6, c[0x0][0x390] ;  /* 0x00007200ff0677ac */ /* 0x000e2e0008000800 */
[----:B------:R-:W1:Y:S08]  /*0030*/  LDC R5, c[0x0][0x388] ;  /* 0x0000e200ff057b82 */ /* 0x000e700000000800 */
[----:B------:R-:W2:Y:S01]  /*0040*/  S2UR UR5, SR_CTAID.X ;  /* 0x00000000000579c3 */ /* 0x000ea20000002500 */
[----:B0-----:R-:W-:-:S06]  /*0050*/  UIADD3 UR4, UPT, UPT, UR4, UR6, URZ ;  /* 0x0000000604047290 */ /* 0x001fcc000fffe0ff */
[----:B-1----:R-:W-:-:S04]  /*0060*/  ISETP.NE.AND P0, PT, R5, UR4, PT ;  /* 0x0000000405007c0c */ /* 0x002fc8000bf05270 */
[----:B--2---:R-:W-:-:S13]  /*0070*/  ISETP.EQ.OR P0, PT, R5, UR5, !P0 ;  /* 0x0000000505007c0c */ /* 0x004fda000c702670 */
[----:B------:R-:W-:Y:S05]  /*0080*/  @P0 EXIT ;  /* 0x000000000000094d */ /* 0x000fea0003800000 */
[----:B------:R-:W0:Y:S01]  /*0090*/  S2R R12, SR_TID.Y ;  /* 0x00000000000c7919 */ /* 0x000e220000002200 */
[----:B------:R-:W1:Y:S01]  /*00a0*/  LDC R4, c[0x0][0x38c] ;  /* 0x0000e300ff047b82 */ /* 0x000e620000000800 */
[----:B------:R-:W-:Y:S01]  /*00b0*/  USHF.L.U32 UR5, UR5, 0x6, URZ ;  /* 0x0000000605057899 */ /* 0x000fe200080006ff */
[----:B------:R-:W-:Y:S01]  /*00c0*/  IMAD.SHL.U32 R5, R5, 0x40, RZ ;  /* 0x0000004005057824 */ /* 0x000fe200078e00ff */
[----:B------:R-:W2:Y:S01]  /*00d0*/  S2R R13, SR_TID.X ;  /* 0x00000000000d7919 */ /* 0x000ea20000002100 */
[----:B------:R-:W3:Y:S04]  /*00e0*/  LDCU.64 UR6, c[0x0][0x380] ;  /* 0x00007000ff0677ac */ /* 0x000ee80008000a00 */
[----:B------:R-:W4:Y:S01]  /*00f0*/  LDC.64 R14, c[0x0][0x380] ;  /* 0x0000e000ff0e7b82 */ /* 0x000f220000000a00 */
[----:B------:R-:W5:Y:S01]  /*0100*/  LDCU.64 UR8, c[0x0][0x358] ;  /* 0x00006b00ff0877ac */ /* 0x000f620008000a00 */
[----:B-1----:R-:W-:-:S02]  /*0110*/  IMAD R0, R4, UR4, RZ ;  /* 0x0000000404007c24 */ /* 0x002fc4000f8e02ff */
[-C--:B------:R-:W-:Y:S02]  /*0120*/  IMAD R18, R5, R4.reuse, UR5 ;  /* 0x0000000505127e24 */ /* 0x080fe4000f8e0204 */
[C---:B------:R-:W-:Y:S01]  /*0130*/  IMAD R6, R0.reuse, 0x40, R5 ;  /* 0x0000004000067824 */ /* 0x040fe200078e0205 */
[----:B------:R-:W-:Y:S01]  /*0140*/  LEA R0, R0, UR5, 0x6 ;  /* 0x0000000500007c11 */ /* 0x000fe2000f8e30ff */
[----:B0-----:R-:W-:-:S04]  /*0150*/  IMAD R3, R12, R4, RZ ;  /* 0x000000040c037224 */ /* 0x001fc800078e02ff */
[----:B------:R-:W-:Y:S01]  /*0160*/  IMAD.IADD R8, R3, 0x1, R18 ;  /* 0x0000000103087824 */ /* 0x000fe200078e0212 */
[--C-:B--2---:R-:W-:Y:S01]  /*0170*/  IADD3 R21, PT, PT, R13, R0, R3.reuse ;  /* 0x000000000d157210 */ /* 0x104fe20007ffe003 */
[--C-:B------:R-:W-:Y:S02]  /*0180*/  IMAD.IADD R2, R3, 0x1, R6.reuse ;  /* 0x0000000103027824 */ /* 0x100fe400078e0206 */
[----:B------:R-:W-:Y:S01]  /*0190*/  IMAD R5, R4, 0x20, R3 ;  /* 0x0000002004057824 */ /* 0x000fe200078e0203 */
[-C--:B------:R-:W-:Y:S02]  /*01a0*/  IADD3 R4, P0, PT, R8, R13.reuse, RZ ;  /* 0x0000000d08047210 */ /* 0x080fe40007f1e0ff */
[----:B------:R-:W-:Y:S01]  /*01b0*/  IADD3 R17, P1, PT, R2, R13, RZ ;  /* 0x0000000d02117210 */ /* 0x000fe20007f3e0ff */
[----:B------:R-:W-:Y:S01]  /*01c0*/  IMAD.IADD R6, R5, 0x1, R6 ;  /* 0x0000000105067824 */ /* 0x000fe200078e0206 */
[----:B------:R-:W-:Y:S02]  /*01d0*/  LEA.HI.X.SX32 R7, R8, RZ, 0x1, P0 ;  /* 0x000000ff08077211 */ /* 0x000fe400000f0eff */
[----:B------:R-:W-:-:S02]  /*01e0*/  LEA.HI.X.SX32 R20, R2, RZ, 0x1, P1 ;  /* 0x000000ff02147211 */ /* 0x000fc400008f0eff */
[----:B---3--:R-:W-:Y:S02]  /*01f0*/  LEA R10, P0, R4, UR6, 0x2 ;  /* 0x00000006040a7c11 */ /* 0x008fe4000f8010ff */
[C---:B------:R-:W-:Y:S02]  /*0200*/  LEA R16, P1, R17.reuse, UR6, 0x2 ;  /* 0x0000000611107c11 */ /* 0x040fe4000f8210ff */
[----:B------:R-:W-:Y:S02]  /*0210*/  IADD3 R9, P2, PT, R6, R13, RZ ;  /* 0x0000000d06097210 */ /* 0x000fe40007f5e0ff */
[----:B------:R-:W-:Y:S02]  /*0220*/  LEA.HI.X R11, R4, UR7, R7, 0x2, P0 ;  /* 0x00000007040b7c11 */ /* 0x000fe400080f1407 */
[----:B------:R-:W-:Y:S02]  /*0230*/  LEA.HI.X R17, R17, UR7, R20, 0x2, P1 ;  /* 0x0000000711117c11 */ /* 0x000fe400088f1414 */
[----:B------:R-:W-:Y:S01]  /*0240*/  IADD3 R3, PT, PT, R13, R0, R5 ;  /* 0x000000000d037210 */ /* 0x000fe20007ffe005 */
[----:B------:R-:W-:Y:S01]  /*0250*/  IMAD.IADD R0, R5, 0x1, R18 ;  /* 0x0000000105007824 */ /* 0x000fe200078e0212 */
[----:B------:R-:W-:Y:S01]  /*0260*/  LEA.HI.X.SX32 R20, R6, RZ, 0x1, P2 ;  /* 0x000000ff06147211 */ /* 0x000fe200010f0eff */
[----:B-----5:R0:W2:Y:S01]  /*0270*/  LDG.E R19, desc[UR8][R16.64+0x80] ;  /* 0x0000800810137981 */ /* 0x0200a2000c1e1900 */
[----:B------:R-:W-:Y:S01]  /*0280*/  LEA R4, P0, R9, UR6, 0x2 ;  /* 0x0000000609047c11 */ /* 0x000fe2000f8010ff */
[----:B------:R-:W-:-:S02]  /*0290*/  IMAD.IADD R7, R8, 0x1, R13 ;  /* 0x0000000108077824 */ /* 0x000fc400078e020d */
[--C-:B------:R-:W-:Y:S01]  /*02a0*/  IMAD.IADD R23, R6, 0x1, R13.reuse ;  /* 0x0000000106177824 */ /* 0x100fe200078e020d */
[----:B------:R-:W-:Y:S01]  /*02b0*/  LEA.HI.X R5, R9, UR7, R20, 0x2, P0 ;  /* 0x0000000709057c11 */ /* 0x000fe200080f1414 */
[----:B------:R1:W3:Y:S01]  /*02c0*/  LDG.E R18, desc[UR8][R10.64+0x80] ;  /* 0x000080080a127981 */ /* 0x0002e2000c1e1900 */
[----:B------:R-:W-:Y:S01]  /*02d0*/  IADD3 R22, P0, PT, R0, R13, RZ ;  /* 0x0000000d00167210 */ /* 0x000fe20007f1e0ff */
[--C-:B------:R-:W-:Y:S02]  /*02e0*/  IMAD.IADD R9, R2, 0x1, R13.reuse ;  /* 0x0000000102097824 */ /* 0x100fe400078e020d */
[C---:B------:R-:W-:Y:S01]  /*02f0*/  IMAD.IADD R25, R0.reuse, 0x1, R13 ;  /* 0x0000000100197824 */ /* 0x040fe200078e020d */
[----:B0-----:R-:W-:Y:S01]  /*0300*/  LEA.HI.X.SX32 R17, R0, RZ, 0x1, P0 ;  /* 0x000000ff00117211 */ /* 0x001fe200000f0eff */
[--C-:B----4-:R-:W-:Y:S01]  /*0310*/  IMAD.WIDE R20, R21, 0x4, R14.reuse ;  /* 0x0000000415147825 */ /* 0x110fe200078e020e */
[C---:B------:R-:W-:Y:S01]  /*0320*/  LEA R16, P0, R22.reuse, UR6, 0x2 ;  /* 0x0000000616107c11 */ /* 0x040fe2000f8010ff */
[----:B------:R0:W4:Y:S02]  /*0330*/  LDG.E R4, desc[UR8][R4.64+0x80] ;  /* 0x0000800804047981 */ /* 0x000124000c1e1900 */
[----:B------:R-:W-:Y:S01]  /*0340*/  IMAD.WIDE R2, R3, 0x4, R14 ;  /* 0x0000000403027825 */ /* 0x000fe200078e020e */
[----:B------:R-:W-:-:S03]  /*0350*/  LEA.HI.X R17, R22, UR7, R17, 0x2, P0 ;  /* 0x0000000716117c11 */ /* 0x000fc600080f1411 */
[--C-:B------:R-:W-:Y:S01]  /*0360*/  IMAD.WIDE R6, R7, 0x4, R14.reuse ;  /* 0x0000000407067825 */ /* 0x100fe200078e020e */
[----:B------:R-:W5:Y:S03]  /*0370*/  LDG.E R27, desc[UR8][R2.64] ;  /* 0x00000008021b7981 */ /* 0x000f66000c1e1900 */
[--C-:B------:R-:W-:Y:S01]  /*0380*/  IMAD.WIDE R8, R9, 0x4, R14.reuse ;  /* 0x0000000409087825 */ /* 0x100fe200078e020e */
[----:B------:R-:W2:Y:S03]  /*0390*/  LDG.E R29, desc[UR8][R2.64+0x80] ;  /* 0x00008008021d7981 */ /* 0x000ea6000c1e1900 */
[--C-:B-1----:R-:W-:Y:S01]  /*03a0*/  IMAD.WIDE R10, R23, 0x4, R14.reuse ;  /* 0x00000004170a7825 */ /* 0x102fe200078e020e */
[----:B------:R1:W3:Y:S03]  /*03b0*/  LDG.E R6, desc[UR8][R6.64] ;  /* 0x0000000806067981 */ /* 0x0002e6000c1e1900 */
[----:B------:R-:W-:Y:S01]  /*03c0*/  IMAD.WIDE R14, R25, 0x4, R14 ;  /* 0x00000004190e7825 */ /* 0x000fe200078e020e */
[----:B------:R-:W4:Y:S04]  /*03d0*/  LDG.E R23, desc[UR8][R20.64] ;  /* 0x0000000814177981 */ /* 0x000f28000c1e1900 */
[----:B------:R-:W3:Y:S04]  /*03e0*/  LDG.E R25, desc[UR8][R20.64+0x80] ;  /* 0x0000800814197981 */ /* 0x000ee8000c1e1900 */
[----:B------:R-:W3:Y:S04]  /*03f0*/  LDG.E R8, desc[UR8][R8.64] ;  /* 0x0000000808087981 */ /* 0x000ee8000c1e1900 */
[----:B------:R-:W3:Y:S04]  /*0400*/  LDG.E R10, desc[UR8][R10.64] ;  /* 0x000000080a0a7981 */ /* 0x000ee8000c1e1900 */
[----:B------:R-:W3:Y:S04]  /*0410*/  LDG.E R14, desc[UR8][R14.64] ;  /* 0x000000080e0e7981 */ /* 0x000ee8000c1e1900 */
[----:B------:R-:W3:Y:S01]  /*0420*/  LDG.E R16, desc[UR8][R16.64+0x80] ;  /* 0x0000800810107981 */ /* 0x000ee2000c1e1900 */
[----:B------:R-:W0:Y:S01]  /*0430*/  S2UR UR6, SR_CgaCtaId ;  /* 0x00000000000679c3 */ /* 0x000e220000008800 */
[----:B------:R-:W-:-:S02]  /*0440*/  UMOV UR4, 0x400 ;  /* 0x0000040000047882 */ /* 0x000fc40000000000 */
[----:B------:R-:W-:Y:S02]  /*0450*/  UIADD3 UR5, UPT, UPT, UR4, 0x4000, URZ ;  /* 0x0000400004057890 */ /* 0x000fe4000fffe0ff */
[----:B0-----:R-:W-:Y:S02]  /*0460*/  ULEA UR7, UR6, UR4, 0x18 ;  /* 0x0000000406077291 */ /* 0x001fe4000f8ec0ff */
[----:B------:R-:W-:Y:S02]  /*0470*/  UIADD3 UR4, UPT, UPT, UR4, 0x8000, URZ ;  /* 0x0000800004047890 */ /* 0x000fe4000fffe0ff */
[----:B------:R-:W-:Y:S02]  /*0480*/  ULEA UR5, UR6, UR5, 0x18 ;  /* 0x0000000506057291 */ /* 0x000fe4000f8ec0ff */
[----:B------:R-:W-:Y:S01]  /*0490*/  ULEA UR4, UR6, UR4, 0x18 ;  /* 0x0000000406047291 */ /* 0x000fe2000f8ec0ff */
[----:B------:R-:W-:-:S03]  /*04a0*/  LEA R0, R12, UR7, 0x8 ;  /* 0x000000070c007c11 */ /* 0x000fc6000f8e40ff */
[C---:B------:R-:W-:Y:S02]  /*04b0*/  LEA R22, R12.reuse, UR5, 0x8 ;  /* 0x000000050c167c11 */ /* 0x040fe4000f8e40ff */
[----:B------:R-:W-:Y:S01]  /*04c0*/  LEA R12, R12, UR4, 0x8 ;  /* 0x000000040c0c7c11 */ /* 0x000fe2000f8e40ff */
[C---:B------:R-:W-:Y:S02]  /*04d0*/  IMAD R0, R13.reuse, 0x4, R0 ;  /* 0x000000040d007824 */ /* 0x040fe400078e0200 */
[C---:B------:R-:W-:Y:S02]  /*04e0*/  IMAD R5, R13.reuse, 0x4, R22 ;  /* 0x000000040d057824 */ /* 0x040fe400078e0216 */
[C---:B-1----:R-:W-:Y:S01]  /*04f0*/  IMAD R7, R13.reuse, 0x4, R12 ;  /* 0x000000040d077824 */ /* 0x042fe200078e020c */
[----:B------:R-:W-:Y:S01]  /*0500*/  LEA R13, R13, UR4, 0x2 ;  /* 0x000000040d0d7c11 */ /* 0x000fe2000f8e10ff */
[----:B------:R-:W-:Y:S01]  /*0510*/  VIADD R22, R22, 0x2000 ;  /* 0x0000200016167836 */ /* 0x000fe20000000000 */
[----:B------:R-:W-:Y:S01]  /*0520*/  UMOV UR4, 0x2000 ;  /* 0x0000200000047882 */ /* 0x000fe20000000000 */
[----:B-----5:R-:W-:Y:S04]  /*0530*/  STS [R0+0x2000], R27 ;  /* 0x0020001b00007388 */ /* 0x020fe80000000800 */
[----:B--2---:R-:W-:Y:S04]  /*0540*/  STS [R0+0x2080], R29 ;  /* 0x0020801d00007388 */ /* 0x004fe80000000800 */
[----:B----4-:R0:W-:Y:S04]  /*0550*/  STS [R0], R23 ;  /* 0x0000001700007388 */ /* 0x0101e80000000800 */
[----:B---3--:R1:W-:Y:S04]  /*0560*/  STS [R0+0x80], R25 ;  /* 0x0000801900007388 */ /* 0x0083e80000000800 */
[----:B------:R1:W-:Y:S04]  /*0570*/  STS [R5], R8 ;  /* 0x0000000805007388 */ /* 0x0003e80000000800 */
[----:B------:R1:W-:Y:S04]  /*0580*/  STS [R5+0x80], R19 ;  /* 0x0000801305007388 */ /* 0x0003e80000000800 */
[----:B------:R1:W-:Y:S04]  /*0590*/  STS [R5+0x2000], R10 ;  /* 0x0020000a05007388 */ /* 0x0003e80000000800 */
[----:B------:R1:W-:Y:S04]  /*05a0*/  STS [R5+0x2080], R4 ;  /* 0x0020800405007388 */ /* 0x0003e80000000800 */
[----:B------:R1:W-:Y:S04]  /*05b0*/  STS [R7], R6 ;  /* 0x0000000607007388 */ /* 0x0003e80000000800 */
[----:B------:R1:W-:Y:S04]  /*05c0*/  STS [R7+0x2000], R14 ;  /* 0x0020000e07007388 */ /* 0x0003e80000000800 */
[----:B------:R1:W-:Y:S04]  /*05d0*/  STS [R7+0x80], R18 ;  /* 0x0000801207007388 */ /* 0x0003e80000000800 */
[----:B------:R1:W-:Y:S01]  /*05e0*/  STS [R7+0x2080], R16 ;  /* 0x0020801007007388 */ /* 0x0003e20000000800 */
[----:B------:R-:W-:Y:S06]  /*05f0*/  BAR.SYNC.DEFER_BLOCKING 0x0 ;  /* 0x0000000000007b1d */ /* 0x000fec0000010000 */
[----:B------:R1:W2:Y:S04]  /*0600*/  LDS R27, [R0] ;  /* 0x00000000001b7984 */ /* 0x0002a80000000800 */
[----:B------:R1:W3:Y:S04]  /*0610*/  LDS R15, [R0+0x80] ;  /* 0x00008000000f7984 */ /* 0x0002e80000000800 */
[----:B------:R1:W4:Y:S04]  /*0620*/  LDS R17, [R0+0x2000] ;  /* 0x0020000000117984 */ /* 0x0003280000000800 */
[----:B------:R1:W1:Y:S01]  /*0630*/  LDS R19, [R0+0x2080] ;  /* 0x0020800000137984 */ /* 0x0002620000000800 */
[----:B0-----:R-:W-:-:S07]  /*0640*/  VIADD R23, R13, 0x400 ;  /* 0x000004000d177836 */ /* 0x001fce0000000000 */
.L_x_0:
[----:B-1----:R-:W-:Y:S01]  /*0650*/  LDS R16, [R23+-0x400] ;  /* 0xfffc000017107984 */ /* 0x002fe20000000800 */
[----:B------:R-:W-:-:S03]  /*0660*/  UIADD3 UR4, UPT, UPT, UR4, 0x20, URZ ;  /* 0x0000002004047890 */ /* 0x000fc6000fffe0ff */
[----:B------:R-:W2:Y:S01]  /*0670*/  LDS.128 R4, [R22+-0x2000] ;  /* 0xffe0000016047984 */ /* 0x000ea20000000c00 */
[----:B------:R-:W-:-:S03]  /*0680*/  UISETP.NE.AND UP0, UPT, UR4, 0x2100, UPT ;  /* 0x000021000400788c */ /* 0x000fc6000bf05270 */
[----:B------:R-:W3:Y:S04]  /*0690*/  LDS R18, [R23+-0x380] ;  /* 0xfffc800017127984 */ /* 0x000ee80000000800 */
[----:B------:R-:W4:Y:S04]  /*06a0*/  LDS.128 R8, [R22] ;  /* 0x0000000016087984 */ /* 0x000f280000000c00 */
[----:B------:R-:W0:Y:S04]  /*06b0*/  LDS R12, [R23+-0x300] ;  /* 0xfffd0000170c7984 */ /* 0x000e280000000800 */
[----:B------:R-:W1:Y:S04]  /*06c0*/  LDS R14, [R23+-0x280] ;  /* 0xfffd8000170e7984 */ /* 0x000e680000000800 */
[----:B------:R-:W5:Y:S04]  /*06d0*/  LDS R13, [R23+-0x200] ;  /* 0xfffe0000170d7984 */ /* 0x000f680000000800 */
[----:B------:R-:W5:Y:S04]  /*06e0*/  LDS R25, [R23+-0x180] ;  /* 0xfffe800017197984 */ /* 0x000f680000000800 */
[----:B------:R-:W5:Y:S01]  /*06f0*/  LDS R24, [R23+-0x100] ;  /* 0xffff000017187984 */ /* 0x000f620000000800 */
[----:B--2---:R-:W-:-:S02]  /*0700*/  VIADDMNMX R27, R16, R4, R27, PT ;  /* 0x00000004101b7246 */ /* 0x004fc4000380011b */
[----:B---3--:R-:W-:Y:S02]  /*0710*/  VIADDMNMX R15, R18, R4, R15, PT ;  /* 0x00000004120f7246 */ /* 0x008fe4000380010f */
[----:B------:R-:W2:Y:S01]  /*0720*/  LDS R4, [R23+-0x80] ;  /* 0xffff800017047984 */ /* 0x000ea20000000800 */
[-C--:B----4-:R-:W-:Y:S02]  /*0730*/  VIADDMNMX R16, R16, R8.reuse, R17, PT ;  /* 0x0000000810107246 */ /* 0x090fe40003800111 */
[----:B------:R-:W-:Y:S02]  /*0740*/  VIADDMNMX R8, R18, R8, R19, PT ;  /* 0x0000000812087246 */ /* 0x000fe40003800113 */
[C---:B0-----:R-:W-:Y:S02]  /*0750*/  VIADDMNMX R27, R12.reuse, R5, R27, PT ;  /* 0x000000050c1b7246 */ /* 0x041fe4000380011b */
[----:B------:R-:W-:Y:S02]  /*0760*/  VIADDMNMX R16, R12, R9, R16, PT ;  /* 0x000000090c107246 */ /* 0x000fe40003800110 */
[----:B-1----:R-:W-:-:S02]  /*0770*/  VIADDMNMX R15, R14, R5, R15, PT ;  /* 0x000000050e0f7246 */ /* 0x002fc4000380010f */
[----:B------:R-:W-:Y:S01]  /*0780*/  VIADDMNMX R9, R14, R9, R8, PT ;  /* 0x000000090e097246 */ /* 0x000fe20003800108 */
[----:B------:R-:W-:Y:S01]  /*0790*/  LDS R5, [R23] ;  /* 0x0000000017057984 */ /* 0x000fe20000000800 */
[C---:B-----5:R-:W-:Y:S02]  /*07a0*/  VIADDMNMX R8, R13.reuse, R6, R27, PT ;  /* 0x000000060d087246 */ /* 0x060fe4000380011b */
[----:B------:R-:W-:Y:S02]  /*07b0*/  VIADDMNMX R26, R13, R10, R16, PT ;  /* 0x0000000a0d1a7246 */ /* 0x000fe40003800110 */
[C---:B------:R-:W-:Y:S01]  /*07c0*/  VIADDMNMX R27, R25.reuse, R6, R15, PT ;  /* 0x00000006191b7246 */ /* 0x040fe2000380010f */
[----:B------:R-:W-:Y:S01]  /*07d0*/  LDS.128 R16, [R22+0x10] ;  /* 0x0000100016107984 */ /* 0x000fe20000000c00 */
[----:B------:R-:W-:Y:S02]  /*07e0*/  VIADDMNMX R10, R25, R10, R9, PT ;  /* 0x0000000a190a7246 */ /* 0x000fe40003800109 */
[C---:B------:R-:W-:Y:S01]  /*07f0*/  VIADDMNMX R6, R24.reuse, R7, R8, PT ;  /* 0x0000000718067246 */ /* 0x040fe20003800108 */
[----:B------:R0:W1:Y:S01]  /*0800*/  LDS.128 R12, [R22+-0x1ff0] ;  /* 0xffe01000160c7984 */ /* 0x0000620000000c00 */
[----:B------:R-:W-:-:S03]  /*0810*/  VIADDMNMX R24, R24, R11, R26, PT ;  /* 0x0000000b18187246 */ /* 0x000fc6000380011a */
[----:B------:R-:W3:Y:S04]  /*0820*/  LDS R9, [R23+0x80] ;  /* 0x0000800017097984 */ /* 0x000ee80000000800 */
[----:B------:R-:W4:Y:S01]  /*0830*/  LDS R8, [R23+0x100] ;  /* 0x0001000017087984 */ /* 0x000f220000000800 */
[----:B0-----:R-:W-:-:S03]  /*0840*/  VIADD R22, R22, 0x20 ;  /* 0x0000002016167836 */ /* 0x001fc60000000000 */
[----:B------:R-:W0:Y:S01]  /*0850*/  LDS R25, [R23+0x200] ;  /* 0x0002000017197984 */ /* 0x000e220000000800 */
[C---:B--2---:R-:W-:Y:S02]  /*0860*/  VIADDMNMX R7, R4.reuse, R7, R27, PT ;  /* 0x0000000704077246 */ /* 0x044fe4000380011b */
[----:B------:R-:W-:Y:S02]  /*0870*/  VIADDMNMX R4, R4, R11, R10, PT ;  /* 0x0000000b04047246 */ /* 0x000fe4000380010a */
[----:B------:R-:W2:Y:S04]  /*0880*/  LDS R10, [R23+0x180] ;  /* 0x00018000170a7984 */ /* 0x000ea80000000800 */
[----:B------:R-:W5:Y:S01]  /*0890*/  LDS R11, [R23+0x280] ;  /* 0x00028000170b7984 */ /* 0x000f620000000800 */
[----:B-1----:R-:W-:-:S02]  /*08a0*/  VIADDMNMX R26, R5, R12, R6, PT ;  /* 0x0000000c051a7246 */ /* 0x002fc40003800106 */
[----:B------:R-:W-:Y:S01]  /*08b0*/  VIADDMNMX R5, R5, R16, R24, PT ;  /* 0x0000001005057246 */ /* 0x000fe20003800118 */
[----:B------:R-:W-:Y:S01]  /*08c0*/  LDS R6, [R23+0x380] ;  /* 0x0003800017067984 */ /* 0x000fe20000000800 */
[C---:B---3--:R-:W-:Y:S02]  /*08d0*/  VIADDMNMX R7, R9.reuse, R12, R7, PT ;  /* 0x0000000c09077246 */ /* 0x048fe40003800107 */
[----:B------:R-:W-:Y:S01]  /*08e0*/  VIADDMNMX R4, R9, R16, R4, PT ;  /* 0x0000001009047246 */ /* 0x000fe20003800104 */
[----:B------:R1:W3:Y:S01]  /*08f0*/  LDS R24, [R23+0x300] ;  /* 0x0003000017187984 */ /* 0x0002e20000000800 */
[C---:B----4-:R-:W-:Y:S02]  /*0900*/  VIADDMNMX R26, R8.reuse, R13, R26, PT ;  /* 0x0000000d081a7246 */ /* 0x050fe4000380011a */
[----:B------:R-:W-:Y:S02]  /*0910*/  VIADDMNMX R5, R8, R17, R5, PT ;  /* 0x0000001108057246 */ /* 0x000fe40003800105 */
[----:B0-----:R-:W-:-:S02]  /*0920*/  VIADDMNMX R26, R25, R14, R26, PT ;  /* 0x0000000e191a7246 */ /* 0x001fc4000380011a */
[----:B------:R-:W-:Y:S01]  /*0930*/  VIADDMNMX R5, R25, R18, R5, PT ;  /* 0x0000001219057246 */ /* 0x000fe20003800105 */
[----:B-1----:R-:W-:Y:S01]  /*0940*/  VIADD R23, R23, 0x800 ;  /* 0x0000080017177836 */ /* 0x002fe20000000000 */
[C---:B--2---:R-:W-:Y:S02]  /*0950*/  VIADDMNMX R7, R10.reuse, R13, R7, PT ;  /* 0x0000000d0a077246 */ /* 0x044fe40003800107 */
[----:B------:R-:W-:Y:S02]  /*0960*/  VIADDMNMX R4, R10, R17, R4, PT ;  /* 0x000000110a047246 */ /* 0x000fe40003800104 */
[C---:B-----5:R-:W-:Y:S02]  /*0970*/  VIADDMNMX R7, R11.reuse, R14, R7, PT ;  /* 0x0000000e0b077246 */ /* 0x060fe40003800107 */
[----:B------:R-:W-:Y:S02]  /*0980*/  VIADDMNMX R4, R11, R18, R4, PT ;  /* 0x000000120b047246 */ /* 0x000fe40003800104 */
[----:B---3--:R-:W-:-:S02]  /*0990*/  VIADDMNMX R27, R24, R15, R26, PT ;  /* 0x0000000f181b7246 */ /* 0x008fc4000380011a */
[----:B------:R-:W-:Y:S02]  /*09a0*/  VIADDMNMX R17, R24, R19, R5, PT ;  /* 0x0000001318117246 */ /* 0x000fe40003800105 */
[C---:B------:R-:W-:Y:S02]  /*09b0*/  VIADDMNMX R15, R6.reuse, R15, R7, PT ;  /* 0x0000000f060f7246 */ /* 0x040fe40003800107 */
[----:B------:R-:W-:Y:S01]  /*09c0*/  VIADDMNMX R19, R6, R19, R4, PT ;  /* 0x0000001306137246 */ /* 0x000fe20003800104 */
[----:B------:R-:W-:Y:S06]  /*09d0*/  BRA.U UP0, `(.L_x_0) ;  /* 0xfffffffd001c7547 */ /* 0x000fec000b83ffff */
[----:B------:R-:W-:Y:S04]  /*09e0*/  STG.E desc[UR8][R20.64], R27 ;  /* 0x0000001b14007986 */ /* 0x000fe8000c101908 */
[----:B------:R-:W-:Y:S04]  /*09f0*/  STG.E desc[UR8][R20.64+0x80], R15 ;  /* 0x0000800f14007986 */ /* 0x000fe8000c101908 */
[----:B------:R-:W-:Y:S04]  /*0a00*/  STS [R0], R27 ;  /* 0x0000001b00007388 */ /* 0x000fe80000000800 */
[----:B------:R-:W-:Y:S04]  /*0a10*/  STS [R0+0x80], R15 ;  /* 0x0000800f00007388 */ /* 0x000fe80000000800 */
[----:B------:R-:W-:Y:S04]  /*0a20*/  STS [R0+0x2000], R17 ;  /* 0x0020001100007388 */ /* 0x000fe80000000800 */
[----:B------:R-:W-:Y:S04]  /*0a30*/  STS [R0+0x2080], R19 ;  /* 0x0020801300007388 */ /* 0x000fe80000000800 */
[----:B------:R-:W-:Y:S04]  /*0a40*/  STG.E desc[UR8][R2.64], R17 ;  /* 0x0000001102007986 */ /* 0x000fe8000c101908 */
[----:B------:R-:W-:Y:S01]  /*0a50*/  STG.E desc[UR8][R2.64+0x80], R19 ;  /* 0x0000801302007986 */ /* 0x000fe2000c101908 */
[----:B------:R-:W-:Y:S05]  /*0a60*/  EXIT ;  /* 0x000000000000794d */ /* 0x000fea0003800000 */
.L_x_1:
[----:B------:R-:W-:-:S00]  /*0a70*/  BRA `(.L_x_1) ;  /* 0xfffffffc00fc7947 */ /* 0x000fc0000383ffff */
[----:B------:R-:W-:-:S00]  /*0a80*/  NOP ;  /* 0x0000000000007918 */ /* 0x000fc00000000000 */
[----:B------:R-:W-:-:S00]  /*0a90*/  NOP ;  /* 0x0000000000007918 */ /* 0x000fc00000000000 */
[----:B------:R-:W-:-:S00]  /*0aa0*/  NOP ;  /* 0x0000000000007918 */ /* 0x000fc00000000000 */
[----:B------:R-:W-:-:S00]  /*0ab0*/  NOP ;  /* 0x0000000000007918 */ /* 0x000fc00000000000 */
[----:B------:R-:W-:-:S00]  /*0ac0*/  NOP ;  /* 0x0000000000007918 */ /* 0x000fc00000000000 */
[----:B------:R-:W-:-:S00]  /*0ad0*/  NOP ;  /* 0x0000000000007918 */ /* 0x000fc00000000000 */
[----:B------:R-:W-:-:S00]  /*0ae0*/  NOP ;  /* 0x0000000000007918 */ /* 0x000fc00000000000 */
[----:B------:R-:W-:-:S00]  /*0af0*/  NOP ;  /* 0x0000000000007918 */ /* 0x000fc00000000000 */
.L_x_9:


//--------------------- .text._Z6Phase2Piii       --------------------------
	.section	.text._Z6Phase2Piii,"ax",@progbits
	.align	128
        .global         _Z6Phase2Piii
        .type           _Z6Phase2Piii,@function
        .size           _Z6Phase2Piii,(.L_x_10 - _Z6Phase2Piii)
        .other          _Z6Phase2Piii,@"STO_CUDA_ENTRY STV_DEFAULT"
_Z6Phase2Piii:
.text._Z6Phase2Piii:
[----:B------:R-:W-:Y:S01]  /*0000*/  LDC R1, c[0x0][0x37c] ;  /* 0x0000df00ff017b82 */ /* 0x000fe20000000800 */
[----:B------:R-:W0:Y:S07]  /*0010*/  S2R R5, SR_CTAID.X ;  /* 0x0000000000057919 */ /* 0x000e2e0000002500 */
[----:B------:R-:W0:Y:S02]  /*0020*/  LDC R2, c[0x0][0x388] ;  /* 0x0000e200ff027b82 */ /* 0x000e240000000800 */
[----:B0-----:R-:W-:-:S13]  /*0030*/  ISETP.NE.AND P0, PT, R5, R2, PT ;  /* 0x000000020500720c */ /* 0x001fda0003f05270 */
[----:B------:R-:W-:Y:S05]  /*0040*/  @!P0 EXIT ;  /* 0x000000000000894d */ /* 0x000fea0003800000 */
[----:B------:R-:W0:Y:S01]  /*0050*/  S2R R11, SR_CTAID.Y ;  /* 0x00000000000b7919 */ /* 0x000e220000002600 */
[----:B------:R-:W1:Y:S01]  /*0060*/  LDC R7, c[0x0][0x38c] ;  /* 0x0000e300ff077b82 */ /* 0x000e620000000800 */
[----:B------:R-:W-:Y:S01]  /*0070*/  IMAD.SHL.U32 R2, R2, 0x40, RZ ;  /* 0x0000004002027824 */ /* 0x000fe200078e00ff */
[----:B------:R-:W2:Y:S01]  /*0080*/  LDCU.64 UR4, c[0x0][0x380] ;  /* 0x00007000ff0477ac */ /* 0x000ea20008000a00 */
[----:B------:R-:W3:Y:S01]  /*0090*/  S2R R10, SR_TID.Y ;  /* 0x00000000000a7919 */ /* 0x000ee20000002200 */
[----:B------:R-:W4:Y:S01]  /*00a0*/  LDCU.64 UR8, c[0x0][0x358] ;  /* 0x00006b00ff0877ac */ /* 0x000f220008000a00 */
[----:B------:R-:W5:Y:S03]  /*00b0*/  S2R R0, SR_TID.X ;  /* 0x0000000000007919 */ /* 0x000f660000002100 */
[----:B------:R-:W4:Y:S01]  /*00c0*/  LDC.64 R8, c[0x0][0x380] ;  /* 0x0000e000ff087b82 */ /* 0x000f220000000a00 */
[-C--:B-1----:R-:W-:Y:S01]  /*00d0*/  IMAD R4, R2, R7.reuse, R2 ;  /* 0x0000000702047224 */ /* 0x082fe200078e0202 */
[----:B0-----:R-:W-:Y:S01]  /*00e0*/  ISETP.NE.AND P0, PT, R11, RZ, PT ;  /* 0x000000ff0b00720c */ /* 0x001fe20003f05270 */
[----:B---3--:R-:W-:-:S12]  /*00f0*/  IMAD R6, R10, R7, RZ ;  /* 0x000000070a067224 */ /* 0x008fd800078e02ff */
[CC--:B------:R-:W-:Y:S02]  /*0100*/  @!P0 IMAD R3, R5.reuse, R7.reuse, RZ ;  /* 0x0000000705038224 */ /* 0x0c0fe400078e02ff */
[----:B------:R-:W-:Y:S02]  /*0110*/  @P0 IMAD.SHL.U32 R5, R5, 0x40, RZ ;  /* 0x0000004005050824 */ /* 0x000fe400078e00ff */
[----:B------:R-:W-:Y:S02]  /*0120*/  @!P0 IMAD R3, R3, 0x40, R2 ;  /* 0x0000004003038824 */ /* 0x000fe400078e0202 */
[----:B------:R-:W-:Y:S02]  /*0130*/  @P0 IMAD R3, R2, R7, R5 ;  /* 0x0000000702030224 */ /* 0x000fe400078e0205 */
[----:B------:R-:W-:Y:S02]  /*0140*/  IMAD R2, R7, 0x20, R6 ;  /* 0x0000002007027824 */ /* 0x000fe400078e0206 */
[----:B------:R-:W-:-:S02]  /*0150*/  IMAD.IADD R21, R6, 0x1, R3 ;  /* 0x0000000106157824 */ /* 0x000fc400078e0203 */
[----:B------:R-:W-:Y:S02]  /*0160*/  IMAD.IADD R15, R4, 0x1, R2 ;  /* 0x00000001040f7824 */ /* 0x000fe400078e0202 */
[----:B------:R-:W-:Y:S01]  /*0170*/  IMAD.IADD R17, R2, 0x1, R3 ;  /* 0x0000000102117824 */ /* 0x000fe200078e0203 */
[-C--:B-----5:R-:W-:Y:S01]  /*0180*/  IADD3 R5, P1, PT, R21, R0.reuse, RZ ;  /* 0x0000000015057210 */ /* 0x0a0fe20007f3e0ff */
[----:B------:R-:W-:Y:S01]  /*0190*/  IMAD.IADD R7, R4, 0x1, R6 ;  /* 0x0000000104077824 */ /* 0x000fe200078e0206 */
[CC--:B------:R-:W-:Y:S01]  /*01a0*/  IADD3 R13, P3, PT, R15.reuse, R0.reuse, RZ ;  /* 0x000000000f0d7210 */ /* 0x0c0fe20007f7e0ff */
[--C-:B------:R-:W-:Y:S01]  /*01b0*/  IMAD.IADD R25, R15, 0x1, R0.reuse ;  /* 0x000000010f197824 */ /* 0x100fe200078e0200 */
[-C--:B------:R-:W-:Y:S01]  /*01c0*/  IADD3 R3, P2, PT, R17, R0.reuse, RZ ;  /* 0x0000000011037210 */ /* 0x080fe20007f5e0ff */
[C---:B------:R-:W-:Y:S01]  /*01d0*/  IMAD.IADD R23, R7.reuse, 0x1, R0 ;  /* 0x0000000107177824 */ /* 0x040fe200078e0200 */
[----:B------:R-:W-:Y:S02]  /*01e0*/  IADD3 R19, P0, PT, R7, R0, RZ ;  /* 0x0000000007137210 */ /* 0x000fe40007f1e0ff */
[----:B------:R-:W-:-:S02]  /*01f0*/  LEA.HI.X.SX32 R14, R21, RZ, 0x1, P1 ;  /* 0x000000ff150e7211 */ /* 0x000fc400008f0eff */
[----:B------:R-:W-:Y:S02]  /*0200*/  LEA.HI.X.SX32 R16, R15, RZ, 0x1, P3 ;  /* 0x000000ff0f107211 */ /* 0x000fe400018f0eff */
[----:B--2---:R-:W-:Y:S02]  /*0210*/  LEA R4, P1, R5, UR4, 0x2 ;  /* 0x0000000405047c11 */ /* 0x004fe4000f8210ff */
[----:B------:R-:W-:Y:S02]  /*0220*/  LEA R12, P3, R13, UR4, 0x2 ;  /* 0x000000040d0c7c11 */ /* 0x000fe4000f8610ff */
[----:B------:R-:W-:Y:S02]  /*0230*/  LEA.HI.X.SX32 R6, R17, RZ, 0x1, P2 ;  /* 0x000000ff11067211 */ /* 0x000fe400010f0eff */
[----:B------:R-:W-:Y:S01]  /*0240*/  LEA.HI.X.SX32 R20, R7, RZ, 0x1, P0 ;  /* 0x000000ff07147211 */ /* 0x000fe200000f0eff */
[--C-:B------:R-:W-:Y:S01]  /*0250*/  IMAD.IADD R7, R21, 0x1, R0.reuse ;  /* 0x0000000115077824 */ /* 0x100fe200078e0200 */
[----:B------:R-:W-:Y:S01]  /*0260*/  LEA R2, P2, R3, UR4, 0x2 ;  /* 0x0000000403027c11 */ /* 0x000fe2000f8410ff */
[----:B------:R-:W-:Y:S01]  /*0270*/  IMAD.IADD R21, R17, 0x1, R0 ;  /* 0x0000000111157824 */ /* 0x000fe200078e0200 */
[----:B------:R-:W-:-:S02]  /*0280*/  LEA R18, P0, R19, UR4, 0x2 ;  /* 0x0000000413127c11 */ /* 0x000fc4000f8010ff */
[----:B------:R-:W-:Y:S01]  /*0290*/  LEA.HI.X R5, R5, UR5, R14, 0x2, P1 ;  /* 0x0000000505057c11 */ /* 0x000fe200088f140e */
[----:B----4-:R-:W-:Y:S01]  /*02a0*/  IMAD.WIDE R14, R23, 0x4, R8 ;  /* 0x00000004170e7825 */ /* 0x010fe200078e0208 */
[----:B------:R-:W-:Y:S02]  /*02b0*/  LEA.HI.X R13, R13, UR5, R16, 0x2, P3 ;  /* 0x000000050d0d7c11 */ /* 0x000fe400098f1410 */
[----:B------:R-:W-:Y:S01]  /*02c0*/  LEA.HI.X R3, R3, UR5, R6, 0x2, P2 ;  /* 0x0000000503037c11 */ /* 0x000fe200090f1406 */
[----:B------:R-:W-:Y:S01]  /*02d0*/  IMAD.WIDE R16, R25, 0x4, R8 ;  /* 0x0000000419107825 */ /* 0x000fe200078e0208 */
[----:B------:R-:W-:Y:S01]  /*02e0*/  LEA.HI.X R19, R19, UR5, R20, 0x2, P0 ;  /* 0x0000000513137c11 */ /* 0x000fe200080f1414 */
[----:B------:R0:W2:Y:S02]  /*02f0*/  LDG.E R12, desc[UR8][R12.64+0x80] ;  /* 0x000080080c0c7981 */ /* 0x0000a4000c1e1900 */
[--C-:B------:R-:W-:Y:S02]  /*0300*/  IMAD.WIDE R6, R7, 0x4, R8.reuse ;  /* 0x0000000407067825 */ /* 0x100fe400078e0208 */
[----:B------:R-:W3:Y:S02]  /*0310*/  LDG.E R18, desc[UR8][R18.64+0x80] ;  /* 0x0000800812127981 */ /* 0x000ee4000c1e1900 */
[----:B------:R-:W-:-:S02]  /*0320*/  IMAD.WIDE R8, R21, 0x4, R8 ;  /* 0x0000000415087825 */ /* 0x000fc400078e0208 */
[----:B------:R-:W4:Y:S04]  /*0330*/  LDG.E R14, desc[UR8][R14.64] ;  /* 0x000000080e0e7981 */ /* 0x000f28000c1e1900 */
[----:B------:R1:W5:Y:S04]  /*0340*/  LDG.E R16, desc[UR8][R16.64] ;  /* 0x0000000810107981 */ /* 0x000368000c1e1900 */
[----:B------:R-:W5:Y:S04]  /*0350*/  LDG.E R21, desc[UR8][R6.64] ;  /* 0x0000000806157981 */ /* 0x000f68000c1e1900 */
[----:B------:R-:W5:Y:S04]  /*0360*/  LDG.E R23, desc[UR8][R8.64] ;  /* 0x0000000808177981 */ /* 0x000f68000c1e1900 */
[----:B------:R-:W5:Y:S04]  /*0370*/  LDG.E R19, desc[UR8][R4.64+0x80] ;  /* 0x0000800804137981 */ /* 0x000f68000c1e1900 */
[----:B------:R-:W5:Y:S01]  /*0380*/  LDG.E R25, desc[UR8][R2.64+0x80] ;  /* 0x0000800802197981 */ /* 0x000f62000c1e1900 */
[----:B------:R-:W0:Y:S01]  /*0390*/  S2UR UR6, SR_CgaCtaId ;  /* 0x00000000000679c3 */ /* 0x000e220000008800 */
[----:B------:R-:W-:-:S02]  /*03a0*/  UMOV UR4, 0x400 ;  /* 0x0000040000047882 */ /* 0x000fc40000000000 */
[----:B------:R-:W-:Y:S01]  /*03b0*/  UIADD3 UR5, UPT, UPT, UR4, 0x4000, URZ ;  /* 0x0000400004057890 */ /* 0x000fe2000fffe0ff */
[----:B------:R-:W-:Y:S01]  /*03c0*/  ISETP.NE.AND P0, PT, R11, RZ, PT ;  /* 0x000000ff0b00720c */ /* 0x000fe20003f05270 */
[----:B0-----:R-:W-:Y:S02]  /*03d0*/  ULEA UR4, UR6, UR4, 0x18 ;  /* 0x0000000406047291 */ /* 0x001fe4000f8ec0ff */
[----:B------:R-:W-:-:S04]  /*03e0*/  ULEA UR5, UR6, UR5, 0x18 ;  /* 0x0000000506057291 */ /* 0x000fc8000f8ec0ff */
[C---:B------:R-:W-:Y:S02]  /*03f0*/  LEA R13, R10.reuse, UR4, 0x8 ;  /* 0x000000040a0d7c11 */ /* 0x040fe4000f8e40ff */
[----:B-1----:R-:W-:-:S03]  /*0400*/  LEA R17, R10, UR5, 0x8 ;  /* 0x000000050a117c11 */ /* 0x002fc6000f8e40ff */
[C---:B------:R-:W-:Y:S02]  /*0410*/  IMAD R15, R0.reuse, 0x4, R13 ;  /* 0x00000004000f7824 */ /* 0x040fe400078e020d */
[----:B------:R-:W-:-:S03]  /*0420*/  IMAD R10, R0, 0x4, R17 ;  /* 0x00000004000a7824 */ /* 0x000fc600078e0211 */
[----:B--2---:R0:W-:Y:S04]  /*0430*/  STS [R15+0x2080], R12 ;  /* 0x0020800c0f007388 */ /* 0x0041e80000000800 */
[----:B---3--:R0:W-:Y:S04]  /*0440*/  STS [R15+0x80], R18 ;  /* 0x000080120f007388 */ /* 0x0081e80000000800 */
[----:B----4-:R0:W-:Y:S04]  /*0450*/  STS [R15], R14 ;  /* 0x0000000e0f007388 */ /* 0x0101e80000000800 */
[----:B-----5:R0:W-:Y:S04]  /*0460*/  STS [R15+0x2000], R16 ;  /* 0x002000100f007388 */ /* 0x0201e80000000800 */
[----:B------:R0:W-:Y:S04]  /*0470*/  STS [R10], R21 ;  /* 0x000000150a007388 */ /* 0x0001e80000000800 */
[----:B------:R0:W-:Y:S04]  /*0480*/  STS [R10+0x2000], R23 ;  /* 0x002000170a007388 */ /* 0x0001e80000000800 */
[----:B------:R0:W-:Y:S04]  /*0490*/  STS [R10+0x80], R19 ;  /* 0x000080130a007388 */ /* 0x0001e80000000800 */
[----:B------:R0:W-:Y:S01]  /*04a0*/  STS [R10+0x2080], R25 ;  /* 0x002080190a007388 */ /* 0x0001e20000000800 */
[----:B------:R-:W-:Y:S06]  /*04b0*/  BAR.SYNC.DEFER_BLOCKING 0x0 ;  /* 0x0000000000007b1d */ /* 0x000fec0000010000 */
[----:B------:R-:W-:Y:S05]  /*04c0*/  @!P0 BRA `(.L_x_2) ;  /* 0x0000000400588947 */ /* 0x000fea0003800000 */
[----:B------:R-:W-:Y:S01]  /*04d0*/  LEA R11, R0, UR5, 0x2 ;  /* 0x00000005000b7c11 */ /* 0x000fe2000f8e10ff */
[----:B------:R-:W-:Y:S01]  /*04e0*/  VIADD R0, R13, 0x2000 ;  /* 0x000020000d007836 */ /* 0x000fe20000000000 */
[----:B------:R-:W-:-:S03]  /*04f0*/  UMOV UR4, 0x2000 ;  /* 0x0000200000047882 */ /* 0x000fc60000000000 */
[----:B------:R-:W-:-:S07]  /*0500*/  VIADD R11, R11, 0x200 ;  /* 0x000002000b0b7836 */ /* 0x000fce0000000000 */
.L_x_3:
[----:B0-----:R-:W-:Y:S01]  /*0510*/  LDS R12, [R10] ;  /* 0x000000000a0c7984 */ /* 0x001fe20000000800 */
[----:B------:R-:W-:-:S03]  /*0520*/  UIADD3 UR4, UPT, UPT, UR4, 0x10, URZ ;  /* 0x0000001004047890 */ /* 0x000fc6000fffe0ff */
[----:B------:R-:W-:Y:S01]  /*0530*/  LDS R13, [R0+-0x2000] ;  /* 0xffe00000000d7984 */ /* 0x000fe20000000800 */
[----:B------:R-:W-:-:S03]  /*0540*/  UISETP.NE.AND UP0, UPT, UR4, 0x2100, UPT ;  /* 0x000021000400788c */ /* 0x000fc6000bf05270 */
[----:B------:R-:W0:Y:S02]  /*0550*/  LDS R14, [R11+-0x200] ;  /* 0xfffe00000b0e7984 */ /* 0x000e240000000800 */
[-C--:B0-----:R-:W-:Y:S02]  /*0560*/  VIADDMNMX R15, R14, R13.reuse, R12, PT ;  /* 0x0000000d0e0f7246 */ /* 0x081fe4000380010c */
[----:B------:R-:W-:Y:S04]  /*0570*/  LDS R12, [R10+0x80] ;  /* 0x000080000a0c7984 */ /* 0x000fe80000000800 */
[----:B------:R-:W-:Y:S04]  /*0580*/  STS [R10], R15 ;  /* 0x0000000f0a007388 */ /* 0x000fe80000000800 */
[----:B------:R-:W0:Y:S02]  /*0590*/  LDS R14, [R11+-0x180] ;  /* 0xfffe80000b0e7984 */ /* 0x000e240000000800 */
[----:B0-----:R-:W-:-:S02]  /*05a0*/  VIADDMNMX R13, R14, R13, R12, PT ;  /* 0x0000000d0e0d7246 */ /* 0x001fc4000380010c */
[----:B------:R-:W-:Y:S04]  /*05b0*/  LDS R12, [R10+0x2000] ;  /* 0x002000000a0c7984 */ /* 0x000fe80000000800 */
[----:B------:R-:W-:Y:S04]  /*05c0*/  STS [R10+0x80], R13 ;  /* 0x0000800d0a007388 */ /* 0x000fe80000000800 */
[----:B-1----:R-:W-:Y:S04]  /*05d0*/  LDS R17, [R0] ;  /* 0x0000000000117984 */ /* 0x002fe80000000800 */
[----:B------:R-:W0:Y:S02]  /*05e0*/  LDS R14, [R11+-0x200] ;  /* 0xfffe00000b0e7984 */ /* 0x000e240000000800 */
[----:B0-----:R-:W-:-:S02]  /*05f0*/  VIADDMNMX R19, R14, R17, R12, PT ;  /* 0x000000110e137246 */ /* 0x001fc4000380010c */
[----:B------:R-:W-:Y:S04]  /*0600*/  LDS R12, [R10+0x2080] ;  /* 0x002080000a0c7984 */ /* 0x000fe80000000800 */
[----:B------:R-:W-:Y:S04]  /*0610*/  STS [R10+0x2000], R19 ;  /* 0x002000130a007388 */ /* 0x000fe80000000800 */
[----:B------:R-:W0:Y:S02]  /*0620*/  LDS R14, [R11+-0x180] ;  /* 0xfffe80000b0e7984 */ /* 0x000e240000000800 */
[----:B0-----:R-:W-:-:S05]  /*0630*/  VIADDMNMX R17, R14, R17, R12, PT ;  /* 0x000000110e117246 */ /* 0x001fca000380010c */
[----:B------:R-:W-:Y:S01]  /*0640*/  STS [R10+0x2080], R17 ;  /* 0x002080110a007388 */ /* 0x000fe20000000800 */
[----:B------:R-:W-:Y:S06]  /*0650*/  BAR.SYNC.DEFER_BLOCKING 0x0 ;  /* 0x0000000000007b1d */ /* 0x000fec0000010000 */
[----:B------:R-:W-:Y:S04]  /*0660*/  LDS R12, [R10] ;  /* 0x000000000a0c7984 */ /* 0x000fe80000000800 */
[----:B------:R-:W-:Y:S04]  /*0670*/  LDS R13, [R0+-0x1ffc] ;  /* 0xffe00400000d7984 */ /* 0x000fe80000000800 */
[----:B------:R-:W0:Y:S02]  /*0680*/  LDS R14, [R11+-0x100] ;  /* 0xffff00000b0e7984 */ /* 0x000e240000000800 */
[----:B0-----:R-:W-:-:S02]  /*0690*/  VIADDMNMX R15, R14, R13, R12, PT ;  /* 0x0000000d0e0f7246 */ /* 0x001fc4000380010c */
[----:B------:R-:W-:Y:S04]  /*06a0*/  LDS R12, [R10+0x80] ;  /* 0x000080000a0c7984 */ /* 0x000fe80000000800 */
[----:B------:R-:W-:Y:S04]  /*06b0*/  STS [R10], R15 ;  /* 0x0000000f0a007388 */ /* 0x000fe80000000800 */
[----:B------:R-:W0:Y:S02]  /*06c0*/  LDS R14, [R11+-0x80] ;  /* 0xffff80000b0e7984 */ /* 0x000e240000000800 */
[----:B0-----:R-:W-:-:S02]  /*06d0*/  VIADDMNMX R13, R14, R13, R12, PT ;  /* 0x0000000d0e0d7246 */ /* 0x001fc4000380010c */
[----:B------:R-:W-:Y:S04]  /*06e0*/  LDS R12, [R10+0x2000] ;  /* 0x002000000a0c7984 */ /* 0x000fe80000000800 */
[----:B------:R-:W-:Y:S04]  /*06f0*/  STS [R10+0x80], R13 ;  /* 0x0000800d0a007388 */ /* 0x000fe80000000800 */
[----:B------:R-:W-:Y:S04]  /*0700*/  LDS R17, [R0+0x4] ;  /* 0x0000040000117984 */ /* 0x000fe80000000800 */
        /* <DEDUP_REMOVED lines=10> */
[----:B------:R-:W0:Y:S02]  /*07b0*/  LDS R14, [R11] ;  /* 0x000000000b0e7984 */ /* 0x000e240000000800 */
[----:B0-----:R-:W-:-:S02]  /*07c0*/  VIADDMNMX R15, R14, R13, R12, PT ;  /* 0x0000000d0e0f7246 */ /* 0x001fc4000380010c */
[----:B------:R-:W-:Y:S04]  /*07d0*/  LDS R12, [R10+0x80] ;  /* 0x000080000a0c7984 */ /* 0x000fe80000000800 */
[----:B------:R-:W-:Y:S04]  /*07e0*/  STS [R10], R15 ;  /* 0x0000000f0a007388 */ /* 0x000fe80000000800 */
[----:B------:R-:W0:Y:S02]  /*07f0*/  LDS R14, [R11+0x80] ;  /* 0x000080000b0e7984 */ /* 0x000e240000000800 */
[----:B0-----:R-:W-:-:S02]  /*0800*/  VIADDMNMX R13, R14, R13, R12, PT ;  /* 0x0000000d0e0d7246 */ /* 0x001fc4000380010c */
[----:B------:R-:W-:Y:S04]  /*0810*/  LDS R12, [R10+0x2000] ;  /* 0x002000000a0c7984 */ /* 0x000fe80000000800 */
[----:B------:R-:W-:Y:S04]  /*0820*/  STS [R10+0x80], R13 ;  /* 0x0000800d0a007388 */ /* 0x000fe80000000800 */
[----:B------:R-:W-:Y:S04]  /*0830*/  LDS R17, [R0+0x8] ;  /* 0x0000080000117984 */ /* 0x000fe80000000800 */
[----:B------:R-:W0:Y:S02]  /*0840*/  LDS R14, [R11] ;  /* 0x000000000b0e7984 */ /* 0x000e240000000800 */
[----:B0-----:R-:W-:-:S02]  /*0850*/  VIADDMNMX R19, R14, R17, R12, PT ;  /* 0x000000110e137246 */ /* 0x001fc4000380010c */
[----:B------:R-:W-:Y:S04]  /*0860*/  LDS R12, [R10+0x2080] ;  /* 0x002080000a0c7984 */ /* 0x000fe80000000800 */
[----:B------:R-:W-:Y:S04]  /*0870*/  STS [R10+0x2000], R19 ;  /* 0x002000130a007388 */ /* 0x000fe80000000800 */
[----:B------:R-:W0:Y:S02]  /*0880*/  LDS R14, [R11+0x80] ;  /* 0x000080000b0e7984 */ /* 0x000e240000000800 */
[----:B0-----:R-:W-:-:S05]  /*0890*/  VIADDMNMX R17, R14, R17, R12, PT ;  /* 0x000000110e117246 */ /* 0x001fca000380010c */
[----:B------:R-:W-:Y:S01]  /*08a0*/  STS [R10+0x2080], R17 ;  /* 0x002080110a007388 */ /* 0x000fe20000000800 */
[----:B------:R-:W-:Y:S06]  /*08b0*/  BAR.SYNC.DEFER_BLOCKING 0x0 ;  /* 0x0000000000007b1d */ /* 0x000fec0000010000 */
[----:B------:R-:W-:Y:S04]  /*08c0*/  LDS R12, [R10] ;  /* 0x000000000a0c7984 */ /* 0x000fe80000000800 */
[----:B------:R-:W-:Y:S04]  /*08d0*/  LDS R13, [R0+-0x1ff4] ;  /* 0xffe00c00000d7984 */ /* 0x000fe80000000800 */
[----:B------:R-:W0:Y:S02]  /*08e0*/  LDS R14, [R11+0x100] ;  /* 0x000100000b0e7984 */ /* 0x000e240000000800 */
[----:B0-----:R-:W-:-:S02]  /*08f0*/  VIADDMNMX R15, R14, R13, R12, PT ;  /* 0x0000000d0e0f7246 */ /* 0x001fc4000380010c */
[----:B------:R-:W-:Y:S04]  /*0900*/  LDS R12, [R10+0x80] ;  /* 0x000080000a0c7984 */ /* 0x000fe80000000800 */
[----:B------:R-:W-:Y:S04]  /*0910*/  STS [R10], R15 ;  /* 0x0000000f0a007388 */ /* 0x000fe80000000800 */
[----:B------:R-:W0:Y:S02]  /*0920*/  LDS R14, [R11+0x180] ;  /* 0x000180000b0e7984 */ /* 0x000e240000000800 */
[----:B0-----:R-:W-:-:S02]  /*0930*/  VIADDMNMX R13, R14, R13, R12, PT ;  /* 0x0000000d0e0d7246 */ /* 0x001fc4000380010c */
[----:B------:R-:W-:Y:S04]  /*0940*/  LDS R12, [R10+0x2000] ;  /* 0x002000000a0c7984 */ /* 0x000fe80000000800 */
[----:B------:R-:W-:Y:S04]  /*0950*/  STS [R10+0x80], R13 ;  /* 0x0000800d0a007388 */ /* 0x000fe80000000800 */
[----:B------:R0:W-:Y:S04]  /*0960*/  LDS R17, [R0+0xc] ;  /* 0x00000c0000117984 */ /* 0x0001e80000000800 */
[----:B------:R-:W1:Y:S01]  /*0970*/  LDS R14, [R11+0x100] ;  /* 0x000100000b0e7984 */ /* 0x000e620000000800 */
[----:B0-----:R-:W-:Y:S01]  /*0980*/  VIADD R0, R0, 0x10 ;  /* 0x0000001000007836 */ /* 0x001fe20000000000 */
[----:B-1----:R-:W-:-:S02]  /*0990*/  VIADDMNMX R19, R14, R17, R12, PT ;  /* 0x000000110e137246 */ /* 0x002fc4000380010c */
[----:B------:R-:W-:Y:S04]  /*09a0*/  LDS R12, [R10+0x2080] ;  /* 0x002080000a0c7984 */ /* 0x000fe80000000800 */
[----:B------:R-:W-:Y:S04]  /*09b0*/  STS [R10+0x2000], R19 ;  /* 0x002000130a007388 */ /* 0x000fe80000000800 */
[----:B------:R0:W1:Y:S02]  /*09c0*/  LDS R14, [R11+0x180] ;  /* 0x000180000b0e7984 */ /* 0x0000640000000800 */
[----:B0-----:R-:W-:Y:S01]  /*09d0*/  VIADD R11, R11, 0x400 ;  /* 0x000004000b0b7836 */ /* 0x001fe20000000000 */
[----:B-1----:R-:W-:-:S05]  /*09e0*/  VIADDMNMX R17, R14, R17, R12, PT ;  /* 0x000000110e117246 */ /* 0x002fca000380010c */
[----:B------:R1:W-:Y:S01]  /*09f0*/  STS [R10+0x2080], R17 ;  /* 0x002080110a007388 */ /* 0x0003e20000000800 */
[----:B------:R-:W-:Y:S06]  /*0a00*/  BAR.SYNC.DEFER_BLOCKING 0x0 ;  /* 0x0000000000007b1d */ /* 0x000fec0000010000 */
[----:B------:R-:W-:Y:S05]  /*0a10*/  BRA.U UP0, `(.L_x_3) ;  /* 0xfffffff900bc7547 */ /* 0x000fea000b83ffff */
[----:B------:R-:W-:Y:S05]  /*0a20*/  BRA `(.L_x_4) ;  /* 0x0000000400547947 */ /* 0x000fea0003800000 */
.L_x_2:
[----:B------:R-:W-:Y:S01]  /*0a30*/  LEA R11, R0, UR4, 0x2 ;  /* 0x00000004000b7c11 */ /* 0x000fe2000f8e10ff */
[----:B------:R-:W-:Y:S01]  /*0a40*/  VIADD R0, R17, 0x2000 ;  /* 0x0000200011007836 */ /* 0x000fe20000000000 */
[----:B------:R-:W-:-:S03]  /*0a50*/  UMOV UR4, 0x2000 ;  /* 0x0000200000047882 */ /* 0x000fc60000000000 */
[----:B------:R-:W-:-:S07]  /*0a60*/  VIADD R11, R11, 0x200 ;  /* 0x000002000b0b7836 */ /* 0x000fce0000000000 */
.L_x_5:
[----:B0-----:R-:W-:Y:S01]  /*0a70*/  LDS R12, [R10] ;  /* 0x000000000a0c7984 */ /* 0x001fe20000000800 */
[----:B------:R-:W-:-:S03]  /*0a80*/  UIADD3 UR4, UPT, UPT, UR4, 0x10, URZ ;  /* 0x0000001004047890 */ /* 0x000fc6000fffe0ff */
[----:B------:R-:W-:Y:S01]  /*0a90*/  LDS R13, [R0+-0x2000] ;  /* 0xffe00000000d7984 */ /* 0x000fe20000000800 */
[----:B------:R-:W-:-:S03]  /*0aa0*/  UISETP.NE.AND UP0, UPT, UR4, 0x2100, UPT ;  /* 0x000021000400788c */ /* 0x000fc6000bf05270 */
[----:B------:R-:W0:Y:S04]  /*0ab0*/  LDS R14, [R11+-0x200] ;  /* 0xfffe00000b0e7984 */ /* 0x000e280000000800 */
[----:B------:R-:W-:Y:S04]  /*0ac0*/  LDS R17, [R10+0x2000] ;  /* 0x002000000a117984 */ /* 0x000fe80000000800 */
[----:B--2---:R-:W-:Y:S01]  /*0ad0*/  LDS R19, [R10+0x2080] ;  /* 0x002080000a137984 */ /* 0x004fe20000000800 */
[----:B0-----:R-:W-:-:S03]  /*0ae0*/  VIADDMNMX R13, R14, R13, R12, PT ;  /* 0x0000000d0e0d7246 */ /* 0x001fc6000380010c */
[----:B------:R-:W-:Y:S04]  /*0af0*/  LDS R12, [R10+0x80] ;  /* 0x000080000a0c7984 */ /* 0x000fe80000000800 */
[----:B------:R-:W-:Y:S04]  /*0b00*/  STS [R10], R13 ;  /* 0x0000000d0a007388 */ /* 0x000fe80000000800 */
[----:B------:R-:W-:Y:S04]  /*0b10*/  LDS R15, [R0+-0x2000] ;  /* 0xffe00000000f7984 */ /* 0x000fe80000000800 */
[----:B------:R-:W0:Y:S02]  /*0b20*/  LDS R16, [R11+-0x180] ;  /* 0xfffe80000b107984 */ /* 0x000e240000000800 */
[----:B0-----:R-:W-:-:S05]  /*0b30*/  VIADDMNMX R15, R16, R15, R12, PT ;  /* 0x0000000f100f7246 */ /* 0x001fca000380010c */
[----:B------:R-:W-:Y:S04]  /*0b40*/  STS [R10+0x80], R15 ;  /* 0x0000800f0a007388 */ /* 0x000fe80000000800 */
[----:B------:R-:W0:Y:S02]  /*0b50*/  LDS R12, [R0] ;  /* 0x00000000000c7984 */ /* 0x000e240000000800 */
[----:B0-----:R-:W-:-:S05]  /*0b60*/  VIADDMNMX R17, R14, R12, R17, PT ;  /* 0x0000000c0e117246 */ /* 0x001fca0003800111 */
[----:B------:R-:W-:Y:S04]  /*0b70*/  STS [R10+0x2000], R17 ;  /* 0x002000110a007388 */ /* 0x000fe80000000800 */
[----:B------:R-:W0:Y:S02]  /*0b80*/  LDS R12, [R0] ;  /* 0x00000000000c7984 */ /* 0x000e240000000800 */
[----:B0-----:R-:W-:-:S05]  /*0b90*/  VIADDMNMX R19, R16, R12, R19, PT ;  /* 0x0000000c10137246 */ /* 0x001fca0003800113 */
[----:B------:R-:W-:Y:S01]  /*0ba0*/  STS [R10+0x2080], R19 ;  /* 0x002080130a007388 */ /* 0x000fe20000000800 */
[----:B------:R-:W-:Y:S06]  /*0bb0*/  BAR.SYNC.DEFER_BLOCKING 0x0 ;  /* 0x0000000000007b1d */ /* 0x000fec0000010000 */
[----:B------:R-:W-:Y:S04]  /*0bc0*/  LDS R12, [R10] ;  /* 0x000000000a0c7984 */ /* 0x000fe80000000800 */
[----:B------:R-:W-:Y:S04]  /*0bd0*/  LDS R13, [R0+-0x1ffc] ;  /* 0xffe00400000d7984 */ /* 0x000fe80000000800 */
[----:B------:R-:W0:Y:S04]  /*0be0*/  LDS R14, [R11+-0x100] ;  /* 0xffff00000b0e7984 */ /* 0x000e280000000800 */
[----:B------:R-:W-:Y:S04]  /*0bf0*/  LDS R17, [R10+0x2000] ;  /* 0x002000000a117984 */ /* 0x000fe80000000800 */
[----:B------:R-:W-:Y:S01]  /*0c00*/  LDS R19, [R10+0x2080] ;  /* 0x002080000a137984 */ /* 0x000fe20000000800 */
[----:B0-----:R-:W-:-:S03]  /*0c10*/  VIADDMNMX R13, R14, R13, R12, PT ;  /* 0x0000000d0e0d7246 */ /* 0x001fc6000380010c */
[----:B------:R-:W-:Y:S04]  /*0c20*/  LDS R12, [R10+0x80] ;  /* 0x000080000a0c7984 */ /* 0x000fe80000000800 */
[----:B------:R-:W-:Y:S04]  /*0c30*/  STS [R10], R13 ;  /* 0x0000000d0a007388 */ /* 0x000fe80000000800 */
[----:B------:R-:W-:Y:S04]  /*0c40*/  LDS R15, [R0+-0x1ffc] ;  /* 0xffe00400000f7984 */ /* 0x000fe80000000800 */
[----:B------:R-:W0:Y:S02]  /*0c50*/  LDS R16, [R11+-0x80] ;  /* 0xffff80000b107984 */ /* 0x000e240000000800 */
[----:B0-----:R-:W-:-:S05]  /*0c60*/  VIADDMNMX R15, R16, R15, R12, PT ;  /* 0x0000000f100f7246 */ /* 0x001fca000380010c */
[----:B------:R-:W-:Y:S04]  /*0c70*/  STS [R10+0x80], R15 ;  /* 0x0000800f0a007388 */ /* 0x000fe80000000800 */
[----:B------:R-:W0:Y:S02]  /*0c80*/  LDS R12, [R0+0x4] ;  /* 0x00000400000c7984 */ /* 0x000e240000000800 */
[----:B0-----:R-:W-:-:S05]  /*0c90*/  VIADDMNMX R17, R14, R12, R17, PT ;  /* 0x0000000c0e117246 */ /* 0x001fca0003800111 */
[----:B------:R-:W-:Y:S04]  /*0ca0*/  STS [R10+0x2000], R17 ;  /* 0x002000110a007388 */ /* 0x000fe80000000800 */
[----:B------:R-:W0:Y:S02]  /*0cb0*/  LDS R12, [R0+0x4] ;  /* 0x00000400000c7984 */ /* 0x000e240000000800 */
[----:B0-----:R-:W-:-:S05]  /*0cc0*/  VIADDMNMX R19, R16, R12, R19, PT ;  /* 0x0000000c10137246 */ /* 0x001fca0003800113 */
[----:B------:R-:W-:Y:S01]  /*0cd0*/  STS [R10+0x2080], R19 ;  /* 0x002080130a007388 */ /* 0x000fe20000000800 */
[----:B------:R-:W-:Y:S06]  /*0ce0*/  BAR.SYNC.DEFER_BLOCKING 0x0 ;  /* 0x0000000000007b1d */ /* 0x000fec0000010000 */
[----:B------:R-:W-:Y:S04]  /*0cf0*/  LDS R12, [R10] ;  /* 0x000000000a0c7984 */ /* 0x000fe80000000800 */
[----:B------:R-:W-:Y:S04]  /*0d00*/  LDS R13, [R0+-0x1ff8] ;  /* 0xffe00800000d7984 */ /* 0x000fe80000000800 */
[----:B------:R-:W0:Y:S04]  /*0d10*/  LDS R14, [R11] ;  /* 0x000000000b0e7984 */ /* 0x000e280000000800 */
[----:B------:R-:W-:Y:S04]  /*0d20*/  LDS R17, [R10+0x2000] ;  /* 0x002000000a117984 */ /* 0x000fe80000000800 */
[----:B------:R-:W-:Y:S01]  /*0d30*/  LDS R19, [R10+0x2080] ;  /* 0x002080000a137984 */ /* 0x000fe20000000800 */
[----:B0-----:R-:W-:-:S03]  /*0d40*/  VIADDMNMX R13, R14, R13, R12, PT ;  /* 0x0000000d0e0d7246 */ /* 0x001fc6000380010c */
[----:B------:R-:W-:Y:S04]  /*0d50*/  LDS R12, [R10+0x80] ;  /* 0x000080000a0c7984 */ /* 0x000fe80000000800 */
[----:B------:R-:W-:Y:S04]  /*0d60*/  STS [R10], R13 ;  /* 0x0000000d0a007388 */ /* 0x000fe80000000800 */
[----:B------:R-:W-:Y:S04]  /*0d70*/  LDS R15, [R0+-0x1ff8] ;  /* 0xffe00800000f7984 */ /* 0x000fe80000000800 */
[----:B------:R-:W0:Y:S02]  /*0d80*/  LDS R16, [R11+0x80] ;  /* 0x000080000b107984 */ /* 0x000e240000000800 */
        /* <DEDUP_REMOVED lines=11> */
[----:B------:R-:W0:Y:S04]  /*0e40*/  LDS R14, [R11+0x100] ;  /* 0x000100000b0e7984 */ /* 0x000e280000000800 */
[----:B------:R-:W-:Y:S04]  /*0e50*/  LDS R17, [R10+0x2000] ;  /* 0x002000000a117984 */ /* 0x000fe80000000800 */
[----:B------:R-:W-:Y:S01]  /*0e60*/  LDS R19, [R10+0x2080] ;  /* 0x002080000a137984 */ /* 0x000fe20000000800 */
[----:B0-----:R-:W-:-:S03]  /*0e70*/  VIADDMNMX R13, R14, R13, R12, PT ;  /* 0x0000000d0e0d7246 */ /* 0x001fc6000380010c */
[----:B------:R-:W-:Y:S04]  /*0e80*/  LDS R12, [R10+0x80] ;  /* 0x000080000a0c7984 */ /* 0x000fe80000000800 */
[----:B------:R-:W-:Y:S04]  /*0e90*/  STS [R10], R13 ;  /* 0x0000000d0a007388 */ /* 0x000fe80000000800 */
[----:B------:R-:W-:Y:S04]  /*0ea0*/  LDS R15, [R0+-0x1ff4] ;  /* 0xffe00c00000f7984 */ /* 0x000fe80000000800 */
[----:B------:R0:W1:Y:S02]  /*0eb0*/  LDS R16, [R11+0x180] ;  /* 0x000180000b107984 */ /* 0x0000640000000800 */
[----:B0-----:R-:W-:Y:S01]  /*0ec0*/  VIADD R11, R11, 0x400 ;  /* 0x000004000b0b7836 */ /* 0x001fe20000000000 */
[----:B-1----:R-:W-:-:S05]  /*0ed0*/  VIADDMNMX R15, R16, R15, R12, PT ;  /* 0x0000000f100f7246 */ /* 0x002fca000380010c */
[----:B------:R-:W-:Y:S04]  /*0ee0*/  STS [R10+0x80], R15 ;  /* 0x0000800f0a007388 */ /* 0x000fe80000000800 */
[----:B------:R-:W0:Y:S02]  /*0ef0*/  LDS R12, [R0+0xc] ;  /* 0x00000c00000c7984 */ /* 0x000e240000000800 */
[----:B0-----:R-:W-:-:S05]  /*0f00*/  VIADDMNMX R17, R14, R12, R17, PT ;  /* 0x0000000c0e117246 */ /* 0x001fca0003800111 */
[----:B------:R-:W-:Y:S04]  /*0f10*/  STS [R10+0x2000], R17 ;  /* 0x002000110a007388 */ /* 0x000fe80000000800 */
[----:B------:R0:W1:Y:S02]  /*0f20*/  LDS R12, [R0+0xc] ;  /* 0x00000c00000c7984 */ /* 0x0000640000000800 */
[----:B0-----:R-:W-:Y:S01]  /*0f30*/  VIADD R0, R0, 0x10 ;  /* 0x0000001000007836 */ /* 0x001fe20000000000 */
[----:B-1----:R-:W-:-:S05]  /*0f40*/  VIADDMNMX R19, R16, R12, R19, PT ;  /* 0x0000000c10137246 */ /* 0x002fca0003800113 */
[----:B------:R2:W-:Y:S01]  /*0f50*/  STS [R10+0x2080], R19 ;  /* 0x002080130a007388 */ /* 0x0005e20000000800 */
[----:B------:R-:W-:Y:S06]  /*0f60*/  BAR.SYNC.DEFER_BLOCKING 0x0 ;  /* 0x0000000000007b1d */ /* 0x000fec0000010000 */
[----:B------:R-:W-:Y:S05]  /*0f70*/  BRA.U UP0, `(.L_x_5) ;  /* 0xfffffff900bc7547 */ /* 0x000fea000b83ffff */
.L_x_4:
[----:B------:R-:W0:Y:S04]  /*0f80*/  LDS R11, [R10] ;  /* 0x000000000a0b7984 */ /* 0x000e280000000800 */
[----:B------:R-:W3:Y:S04]  /*0f90*/  LDS R13, [R10+0x80] ;  /* 0x000080000a0d7984 */ /* 0x000ee80000000800 */
[----:B------:R-:W4:Y:S04]  /*0fa0*/  LDS R15, [R10+0x2000] ;  /* 0x002000000a0f7984 */ /* 0x000f280000000800 */
[----:B-1----:R-:W1:Y:S04]  /*0fb0*/  LDS R17, [R10+0x2080] ;  /* 0x002080000a117984 */ /* 0x002e680000000800 */
[----:B0-----:R-:W-:Y:S04]  /*0fc0*/  STG.E desc[UR8][R6.64], R11 ;  /* 0x0000000b06007986 */ /* 0x001fe8000c101908 */
[----:B---3--:R-:W-:Y:S04]  /*0fd0*/  STG.E desc[UR8][R4.64+0x80], R13 ;  /* 0x0000800d04007986 */ /* 0x008fe8000c101908 */
[----:B----4-:R-:W-:Y:S04]  /*0fe0*/  STG.E desc[UR8][R8.64], R15 ;  /* 0x0000000f08007986 */ /* 0x010fe8000c101908 */
[----:B-1----:R-:W-:Y:S01]  /*0ff0*/  STG.E desc[UR8][R2.64+0x80], R17 ;  /* 0x0000801102007986 */ /* 0x002fe2000c101908 */
[----:B------:R-:W-:Y:S05]  /*1000*/  EXIT ;  /* 0x000000000000794d */ /* 0x000fea0003800000 */
.L_x_6:
        /* <DEDUP_REMOVED lines=15> */
.L_x_10:


//--------------------- .text._Z6Phase1Piii       --------------------------
	.section	.text._Z6Phase1Piii,"ax",@progbits
	.align	128
        .global         _Z6Phase1Piii
        .type           _Z6Phase1Piii,@function
        .size           _Z6Phase1Piii,(.L_x_11 - _Z6Phase1Piii)
        .other          _Z6Phase1Piii,@"STO_CUDA_ENTRY STV_DEFAULT"
_Z6Phase1Piii:
.text._Z6Phase1Piii:
[----:B------:R-:W-:Y:S08]  /*0000*/  LDC R1, c[0x0][0x37c] ;  /* 0x0000df00ff017b82 */ /* 0x000ff00000000800 */
[----:B------:R-:W0:Y:S01]  /*0010*/  LDC.64 R2, c[0x0][0x388] ;  /* 0x0000e200ff027b82 */ /* 0x000e220000000a00 */
[----:B------:R-:W1:Y:S01]  /*0020*/  S2R R6, SR_TID.Y ;  /* 0x0000000000067919 */ /* 0x000e620000002200 */
[----:B------:R-:W2:Y:S01]  /*0030*/  LDCU.64 UR6, c[0x0][0x358] ;  /* 0x00006b00ff0677ac */ /* 0x000ea20008000a00 */
[----:B------:R-:W3:Y:S05]  /*0040*/  S2R R17, SR_TID.X ;  /* 0x0000000000117919 */ /* 0x000eea0000002100 */
[----:B------:R-:W4:Y:S01]  /*0050*/  LDC.64 R4, c[0x0][0x380] ;  /* 0x0000e000ff047b82 */ /* 0x000f220000000a00 */
[----:B0-----:R-:W-:-:S04]  /*0060*/  IMAD R0, R2, R3, R2 ;  /* 0x0000000302007224 */ /* 0x001fc800078e0202 */
[----:B------:R-:W-:-:S04]  /*0070*/  IMAD.SHL.U32 R0, R0, 0x40, RZ ;  /* 0x0000004000007824 */ /* 0x000fc800078e00ff */
[----:B-1----:R-:W-:-:S04]  /*0080*/  IMAD R0, R6, R3, R0 ;  /* 0x0000000306007224 */ /* 0x002fc800078e0200 */
[----:B---3--:R-:W-:-:S04]  /*0090*/  IMAD.IADD R0, R0, 0x1, R17 ;  /* 0x0000000100007824 */ /* 0x008fc800078e0211 */
[----:B------:R-:W-:Y:S02]  /*00a0*/  IMAD R7, R3, 0x20, R0 ;  /* 0x0000002003077824 */ /* 0x000fe400078e0200 */
[----:B----4-:R-:W-:-:S04]  /*00b0*/  IMAD.WIDE R2, R0, 0x4, R4 ;  /* 0x0000000400027825 */ /* 0x010fc800078e0204 */
[----:B------:R-:W-:Y:S01]  /*00c0*/  IMAD.WIDE R4, R7, 0x4, R4 ;  /* 0x0000000407047825 */ /* 0x000fe200078e0204 */
[----:B--2---:R-:W2:Y:S04]  /*00d0*/  LDG.E R9, desc[UR6][R2.64] ;  /* 0x0000000602097981 */ /* 0x004ea8000c1e1900 */
[----:B------:R-:W3:Y:S04]  /*00e0*/  LDG.E R11, desc[UR6][R2.64+0x80] ;  /* 0x00008006020b7981 */ /* 0x000ee8000c1e1900 */
[----:B------:R-:W4:Y:S04]  /*00f0*/  LDG.E R13, desc[UR6][R4.64] ;  /* 0x00000006040d7981 */ /* 0x000f28000c1e1900 */
[----:B------:R-:W5:Y:S01]  /*0100*/  LDG.E R15, desc[UR6][R4.64+0x80] ;  /* 0x00008006040f7981 */ /* 0x000f62000c1e1900 */
[----:B------:R-:W0:Y:S01]  /*0110*/  S2UR UR5, SR_CgaCtaId ;  /* 0x00000000000579c3 */ /* 0x000e220000008800 */
[----:B------:R-:W-:-:S02]  /*0120*/  UMOV UR4, 0x400 ;  /* 0x0000040000047882 */ /* 0x000fc40000000000 */
[----:B0-----:R-:W-:-:S06]  /*0130*/  ULEA UR4, UR5, UR4, 0x18 ;  /* 0x0000000405047291 */ /* 0x001fcc000f8ec0ff */
[----:B------:R-:W-:Y:S02]  /*0140*/  LEA R6, R6, UR4, 0x8 ;  /* 0x0000000406067c11 */ /* 0x000fe4000f8e40ff */
[C---:B------:R-:W-:Y:S01]  /*0150*/  LEA R7, R17.reuse, UR4, 0x2 ;  /* 0x0000000411077c11 */ /* 0x040fe2000f8e10ff */
[----:B------:R-:W-:Y:S02]  /*0160*/  UMOV UR4, 0x2000 ;  /* 0x0000200000047882 */ /* 0x000fe40000000000 */
[----:B------:R-:W-:Y:S02]  /*0170*/  IMAD R0, R17, 0x4, R6 ;  /* 0x0000000411007824 */ /* 0x000fe400078e0206 */
[----:B------:R-:W-:Y:S02]  /*0180*/  VIADD R6, R6, 0x2000 ;  /* 0x0000200006067836 */ /* 0x000fe40000000000 */
[----:B------:R-:W-:Y:S01]  /*0190*/  VIADD R7, R7, 0x200 ;  /* 0x0000020007077836 */ /* 0x000fe20000000000 */
[----:B--2---:R0:W-:Y:S04]  /*01a0*/  STS [R0], R9 ;  /* 0x0000000900007388 */ /* 0x0041e80000000800 */
[----:B---3--:R0:W-:Y:S04]  /*01b0*/  STS [R0+0x80], R11 ;  /* 0x0000800b00007388 */ /* 0x0081e80000000800 */
[----:B----4-:R0:W-:Y:S04]  /*01c0*/  STS [R0+0x2000], R13 ;  /* 0x0020000d00007388 */ /* 0x0101e80000000800 */
[----:B-----5:R0:W-:Y:S01]  /*01d0*/  STS [R0+0x2080], R15 ;  /* 0x0020800f00007388 */ /* 0x0201e20000000800 */
[----:B------:R-:W-:Y:S06]  /*01e0*/  BAR.SYNC.DEFER_BLOCKING 0x0 ;  /* 0x0000000000007b1d */ /* 0x000fec0000010000 */
.L_x_7:
[----:B------:R-:W-:Y:S01]  /*01f0*/  LDS R8, [R0] ;  /* 0x0000000000087984 */ /* 0x000fe20000000800 */
[----:B------:R-:W-:-:S03]  /*0200*/  UIADD3 UR4, UPT, UPT, UR4, 0x10, URZ ;  /* 0x0000001004047890 */ /* 0x000fc6000fffe0ff */
[----:B01----:R-:W-:Y:S01]  /*0210*/  LDS R9, [R6+-0x2000] ;  /* 0xffe0000006097984 */ /* 0x003fe20000000800 */
[----:B------:R-:W-:-:S03]  /*0220*/  UISETP.NE.AND UP0, UPT, UR4, 0x2100, UPT ;  /* 0x000021000400788c */ /* 0x000fc6000bf05270 */
[----:B------:R-:W0:Y:S02]  /*0230*/  LDS R10, [R7+-0x200] ;  /* 0xfffe0000070a7984 */ /* 0x000e240000000800 */
[----:B0-----:R-:W-:Y:S02]  /*0240*/  VIADDMNMX R9, R10, R9, R8, PT ;  /* 0x000000090a097246 */ /* 0x001fe40003800108 */
[----:B------:R-:W-:Y:S04]  /*0250*/  LDS R8, [R0+0x2000] ;  /* 0x0020000000087984 */ /* 0x000fe80000000800 */
[----:B------:R-:W-:Y:S04]  /*0260*/  STS [R0], R9 ;  /* 0x0000000900007388 */ /* 0x000fe80000000800 */
[----:B------:R-:W-:Y:S04]  /*0270*/  LDS R11, [R6] ;  /* 0x00000000060b7984 */ /* 0x000fe80000000800 */
[----:B------:R-:W0:Y:S02]  /*0280*/  LDS R10, [R7+-0x200] ;  /* 0xfffe0000070a7984 */ /* 0x000e240000000800 */
[----:B0-----:R-:W-:-:S02]  /*0290*/  VIADDMNMX R11, R10, R11, R8, PT ;  /* 0x0000000b0a0b7246 */ /* 0x001fc40003800108 */
[----:B------:R-:W-:Y:S04]  /*02a0*/  LDS R8, [R0+0x80] ;  /* 0x0000800000087984 */ /* 0x000fe80000000800 */
[----:B------:R-:W-:Y:S04]  /*02b0*/  STS [R0+0x2000], R11 ;  /* 0x0020000b00007388 */ /* 0x000fe80000000800 */
[----:B------:R-:W-:Y:S04]  /*02c0*/  LDS R13, [R6+-0x2000] ;  /* 0xffe00000060d7984 */ /* 0x000fe80000000800 */
[----:B------:R-:W0:Y:S02]  /*02d0*/  LDS R10, [R7+-0x180] ;  /* 0xfffe8000070a7984 */ /* 0x000e240000000800 */
[----:B0-----:R-:W-:-:S02]  /*02e0*/  VIADDMNMX R13, R10, R13, R8, PT ;  /* 0x0000000d0a0d7246 */ /* 0x001fc40003800108 */
[----:B------:R-:W-:Y:S04]  /*02f0*/  LDS R8, [R0+0x2080] ;  /* 0x0020800000087984 */ /* 0x000fe80000000800 */
[----:B------:R-:W-:Y:S04]  /*0300*/  STS [R0+0x80], R13 ;  /* 0x0000800d00007388 */ /* 0x000fe80000000800 */
[----:B------:R-:W-:Y:S04]  /*0310*/  LDS R9, [R6] ;  /* 0x0000000006097984 */ /* 0x000fe80000000800 */
        /* <DEDUP_REMOVED lines=10> */
[----:B------:R-:W-:Y:S04]  /*03c0*/  LDS R13, [R6+0x4] ;  /* 0x00000400060d7984 */ /* 0x000fe80000000800 */
        /* <DEDUP_REMOVED lines=9> */
[----:B------:R-:W-:Y:S04]  /*0460*/  LDS R11, [R6+0x4] ;  /* 0x00000400060b7984 */ /* 0x000fe80000000800 */
        /* <DEDUP_REMOVED lines=10> */
[----:B------:R-:W-:Y:S04]  /*0510*/  LDS R9, [R6+0x8] ;  /* 0x0000080006097984 */ /* 0x000fe80000000800 */
[----:B------:R-:W0:Y:S02]  /*0520*/  LDS R10, [R7] ;  /* 0x00000000070a7984 */ /* 0x000e240000000800 */
[----:B0-----:R-:W-:-:S02]  /*0530*/  VIADDMNMX R9, R10, R9, R8, PT ;  /* 0x000000090a097246 */ /* 0x001fc40003800108 */
[----:B------:R-:W-:Y:S04]  /*0540*/  LDS R8, [R0+0x80] ;  /* 0x0000800000087984 */ /* 0x000fe80000000800 */
[----:B------:R-:W-:Y:S04]  /*0550*/  STS [R0+0x2000], R9 ;  /* 0x0020000900007388 */ /* 0x000fe80000000800 */
[----:B------:R-:W-:Y:S04]  /*0560*/  LDS R11, [R6+-0x1ff8] ;  /* 0xffe00800060b7984 */ /* 0x000fe80000000800 */
[----:B------:R-:W0:Y:S02]  /*0570*/  LDS R10, [R7+0x80] ;  /* 0x00008000070a7984 */ /* 0x000e240000000800 */
[----:B0-----:R-:W-:-:S02]  /*0580*/  VIADDMNMX R11, R10, R11, R8, PT ;  /* 0x0000000b0a0b7246 */ /* 0x001fc40003800108 */
[----:B------:R-:W-:Y:S04]  /*0590*/  LDS R8, [R0+0x2080] ;  /* 0x0020800000087984 */ /* 0x000fe80000000800 */
[----:B------:R-:W-:Y:S04]  /*05a0*/  STS [R0+0x80], R11 ;  /* 0x0000800b00007388 */ /* 0x000fe80000000800 */
[----:B------:R-:W-:Y:S04]  /*05b0*/  LDS R13, [R6+0x8] ;  /* 0x00000800060d7984 */ /* 0x000fe80000000800 */
        /* <DEDUP_REMOVED lines=10> */
[----:B------:R-:W-:Y:S04]  /*0660*/  LDS R11, [R6+0xc] ;  /* 0x00000c00060b7984 */ /* 0x000fe80000000800 */
[----:B------:R-:W0:Y:S02]  /*0670*/  LDS R10, [R7+0x100] ;  /* 0x00010000070a7984 */ /* 0x000e240000000800 */
        /* <DEDUP_REMOVED lines=8> */
[----:B------:R0:W-:Y:S04]  /*0700*/  LDS R9, [R6+0xc] ;  /* 0x00000c0006097984 */ /* 0x0001e80000000800 */
[----:B------:R1:W2:Y:S01]  /*0710*/  LDS R10, [R7+0x180] ;  /* 0x00018000070a7984 */ /* 0x0002a20000000800 */
[----:B0-----:R-:W-:-:S02]  /*0720*/  VIADD R6, R6, 0x10 ;  /* 0x0000001006067836 */ /* 0x001fc40000000000 */
[----:B-1----:R-:W-:Y:S01]  /*0730*/  VIADD R7, R7, 0x400 ;  /* 0x0000040007077836 */ /* 0x002fe20000000000 */
[----:B--2---:R-:W-:-:S05]  /*0740*/  VIADDMNMX R9, R10, R9, R8, PT ;  /* 0x000000090a097246 */ /* 0x004fca0003800108 */
[----:B------:R1:W-:Y:S01]  /*0750*/  STS [R0+0x2080], R9 ;  /* 0x0020800900007388 */ /* 0x0003e20000000800 */
[----:B------:R-:W-:Y:S06]  /*0760*/  BAR.SYNC.DEFER_BLOCKING 0x0 ;  /* 0x0000000000007b1d */ /* 0x000fec0000010000 */
[----:B------:R-:W-:Y:S05]  /*0770*/  BRA.U UP0, `(.L_x_7) ;  /* 0xfffffff9009c7547 */ /* 0x000fea000b83ffff */
[----:B------:R-:W0:Y:S04]  /*0780*/  LDS R7, [R0] ;  /* 0x0000000000077984 */ /* 0x000e280000000800 */
[----:B-1----:R-:W1:Y:S04]  /*0790*/  LDS R9, [R0+0x80] ;  /* 0x0000800000097984 */ /* 0x002e680000000800 */
[----:B------:R-:W2:Y:S04]  /*07a0*/  LDS R11, [R0+0x2000] ;  /* 0x00200000000b7984 */ /* 0x000ea80000000800 */
[----:B------:R-:W3:Y:S04]  /*07b0*/  LDS R13, [R0+0x2080] ;  /* 0x00208000000d7984 */ /* 0x000ee80000000800 */
[----:B0-----:R-:W-:Y:S04]  /*07c0*/  STG.E desc[UR6][R2.64], R7 ;  /* 0x0000000702007986 */ /* 0x001fe8000c101906 */
[----:B-1----:R-:W-:Y:S04]  /*07d0*/  STG.E desc[UR6][R2.64+0x80], R9 ;  /* 0x0000800902007986 */ /* 0x002fe8000c101906 */
[----:B--2---:R-:W-:Y:S04]  /*07e0*/  STG.E desc[UR6][R4.64], R11 ;  /* 0x0000000b04007986 */ /* 0x004fe8000c101906 */
[----:B---3--:R-:W-:Y:S01]  /*07f0*/  STG.E desc[UR6][R4.64+0x80], R13 ;  /* 0x0000800d04007986 */ /* 0x008fe2000c101906 */
[----:B------:R-:W-:Y:S05]  /*0800*/  EXIT ;  /* 0x000000000000794d */ /* 0x000fea0003800000 */
.L_x_8:
        /* <DEDUP_REMOVED lines=15> */
.L_x_11:


//--------------------- .nv.shared._Z6Phase3Piiii --------------------------
	.section	.nv.shared._Z6Phase3Piiii,"aw",@nobits
	.sectionflags	@""
	.align	4
.nv.shared._Z6Phase3Piiii:
	.zero		50176


//--------------------- .nv.shared.reserved.0     --------------------------
	.section	.nv.shared.reserved.0,"aw",@nobits
	.weak		__nv_reservedSMEM_offset_0_alias
	.size		__nv_reservedSMEM_offset_0_alias, 0, 64
	.other		__nv_reservedSMEM_offset_0_alias,@"STO_CUDA_RESERVED_SHARED STV_DEFAULT"
__nv_reservedSMEM_offset_0_alias:
	.zero		0
	.zero		64


//--------------------- .nv.shared._Z6Phase2Piii  --------------------------
	.section	.nv.shared._Z6Phase2Piii,"aw",@nobits
	.sectionflags	@""
	.align	4
.nv.shared._Z6Phase2Piii:
	.zero		33792


//--------------------- .nv.shared._Z6Phase1Piii  --------------------------
	.section	.nv.shared._Z6Phase1Piii,"aw",@nobits
	.sectionflags	@""
	.align	4
.nv.shared._Z6Phase1Piii:
	.zero		17408


//--------------------- .nv.constant0._Z6Phase3Piiii --------------------------
	.section	.nv.constant0._Z6Phase3Piiii,"a",@progbits
	.sectionflags	@""
	.align	4
.nv.constant0._Z6Phase3Piiii:
	.zero		916


//--------------------- .nv.constant0._Z6Phase2Piii --------------------------
	.section	.nv.constant0._Z6Phase2Piii,"a",@progbits
	.sectionflags	@""
	.align	4
.nv.constant0._Z6Phase2Piii:
	.zero		912


//--------------------- .nv.constant0._Z6Phase1Piii --------------------------
	.section	.nv.constant0._Z6Phase1Piii,"a",@progbits
	.sectionflags	@""
	.align	4
.nv.constant0._Z6Phase1Piii:
	.zero		912


//--------------------- SYMBOLS --------------------------

	.type		.nv.reservedSmem.offset0,@object
	.size		.nv.reservedSmem.offset0,0x4
	.type		.nv.reservedSmem.cap,@object
	.size		.nv.reservedSmem.cap,0x4
